	.target	sm_90a

	.elftype	@"ET_EXEC"


//--------------------- .note.nv.tkinfo           --------------------------
	.section	.note.nv.tkinfo,"",@"SHT_NOTE"
	.sectionflags	@"SHF_NOTE_NV_TKINFO"
	.tkinfo
        /*0018*/ 	.word	0x00000002
        /*0030*/ 	.string	""
        /*0030*/ 	.string	"ptxas"
        /*0030*/ 	.string	"Cuda compilation tools, release 13.0, V13.0.88"
        /*0030*/ 	.string	"Build cuda_13.0.r13.0/compiler.36424714_0"
        /*0030*/ 	.string	"-v  -suppress-debug-info  -lineinfo  -arch sm_90a "



//--------------------- .note.nv.cuinfo           --------------------------
	.section	.note.nv.cuinfo,"",@"SHT_NOTE"
	.sectionflags	@"SHF_NOTE_NV_CUINFO"
        /*0018*/ 	.short	0x0002
        /*001a*/ 	.short	0x005a
        /*001c*/ 	.short	0x0082
	.zero		2


//--------------------- .nv.info                  --------------------------
	.section	.nv.info,"",@"SHT_CUDA_INFO"
	.align	4


	//----- nvinfo : EIATTR_REGCOUNT
	.align		4
        /*0000*/ 	.byte	0x04, 0x2f
        /*0002*/ 	.short	(.L_2 - .L_1)
	.align		4
.L_1:
        /*0004*/ 	.word	index@(attn_fwd)
        /*0008*/ 	.word	0x000000af


	//----- nvinfo : EIATTR_FRAME_SIZE
	.align		4
.L_2:
        /*000c*/ 	.byte	0x04, 0x11
        /*000e*/ 	.short	(.L_4 - .L_3)
	.align		4
.L_3:
        /*0010*/ 	.word	index@(attn_fwd)
        /*0014*/ 	.word	0x00000000


	//----- nvinfo : EIATTR_MIN_STACK_SIZE
	.align		4
.L_4:
        /*0018*/ 	.byte	0x04, 0x12
        /*001a*/ 	.short	(.L_6 - .L_5)
	.align		4
.L_5:
        /*001c*/ 	.word	index@(attn_fwd)
        /*0020*/ 	.word	0x00000000
.L_6:


//--------------------- .nv.compat                --------------------------
	.section	.nv.compat,"",@"SHT_CUDA_COMPAT_INFO"
	.align	4
        /*0000*/ 	.byte	0x02, 0x09, 0x01, 0x00, 0x02, 0x02, 0x01, 0x00, 0x02, 0x05, 0x05, 0x00, 0x03, 0x07, 0x01, 0x01
        /*0010*/ 	.byte	0x02, 0x03, 0x00, 0x00, 0x02, 0x06, 0x01, 0x00, 0x04, 0x0b, 0x08, 0x00, 0x00, 0x00, 0x00, 0x00
        /*0020*/ 	.byte	0x00, 0x00, 0x00, 0x00


//--------------------- .nv.info.attn_fwd         --------------------------
	.section	.nv.info.attn_fwd,"",@"SHT_CUDA_INFO"
	.sectionflags	@""
	.align	4


	//----- nvinfo : EIATTR_CUDA_API_VERSION
	.align		4
        /*0000*/ 	.byte	0x04, 0x37
        /*0002*/ 	.short	(.L_8 - .L_7)
.L_7:
        /*0004*/ 	.word	0x00000082


	//----- nvinfo : EIATTR_KPARAM_INFO
	.align		4
.L_8:
        /*0008*/ 	.byte	0x04, 0x17
        /*000a*/ 	.short	(.L_10 - .L_9)
.L_9:
        /*000c*/ 	.word	0x00000000
        /*0010*/ 	.short	0x0019
        /*0012*/ 	.short	0x0080
        /*0014*/ 	.byte	0x00, 0xf4, 0x21, 0x00


	//----- nvinfo : EIATTR_KPARAM_INFO
	.align		4
.L_10:
        /*0018*/ 	.byte	0x04, 0x17
        /*001a*/ 	.short	(.L_12 - .L_11)
.L_11:
        /*001c*/ 	.word	0x00000000
        /*0020*/ 	.short	0x0018
        /*0022*/ 	.short	0x0078
        /*0024*/ 	.byte	0x00, 0xf4, 0x21, 0x00


	//----- nvinfo : EIATTR_KPARAM_INFO
	.align		4
.L_12:
        /*0028*/ 	.byte	0x04, 0x17
        /*002a*/ 	.short	(.L_14 - .L_13)
.L_13:
        /*002c*/ 	.word	0x00000000
        /*0030*/ 	.short	0x0017
        /*0032*/ 	.short	0x0070
        /*0034*/ 	.byte	0x00, 0xf0, 0x11, 0x00


	//----- nvinfo : EIATTR_KPARAM_INFO
	.align		4
.L_14:
        /*0038*/ 	.byte	0x04, 0x17
        /*003a*/ 	.short	(.L_16 - .L_15)
.L_15:
        /*003c*/ 	.word	0x00000000
        /*0040*/ 	.short	0x0016
        /*0042*/ 	.short	0x006c
        /*0044*/ 	.byte	0x00, 0xf0, 0x11, 0x00


	//----- nvinfo : EIATTR_KPARAM_INFO
	.align		4
.L_16:
        /*0048*/ 	.byte	0x04, 0x17
        /*004a*/ 	.short	(.L_18 - .L_17)
.L_17:
        /*004c*/ 	.word	0x00000000
        /*0050*/ 	.short	0x0015
        /*0052*/ 	.short	0x0068
        /*0054*/ 	.byte	0x00, 0xf0, 0x11, 0x00


	//----- nvinfo : EIATTR_KPARAM_INFO
	.align		4
.L_18:
        /*0058*/ 	.byte	0x04, 0x17
        /*005a*/ 	.short	(.L_20 - .L_19)
.L_19:
        /*005c*/ 	.word	0x00000000
        /*0060*/ 	.short	0x0014
        /*0062*/ 	.short	0x0064
        /*0064*/ 	.byte	0x00, 0xf0, 0x11, 0x00


	//----- nvinfo : EIATTR_KPARAM_INFO
	.align		4
.L_20:
        /*0068*/ 	.byte	0x04, 0x17
        /*006a*/ 	.short	(.L_22 - .L_21)
.L_21:
        /*006c*/ 	.word	0x00000000
        /*0070*/ 	.short	0x0013
        /*0072*/ 	.short	0x0060
        /*0074*/ 	.byte	0x00, 0xf0, 0x11, 0x00


	//----- nvinfo : EIATTR_KPARAM_INFO
	.align		4
.L_22:
        /*0078*/ 	.byte	0x04, 0x17
        /*007a*/ 	.short	(.L_24 - .L_23)
.L_23:
        /*007c*/ 	.word	0x00000000
        /*0080*/ 	.short	0x0012
        /*0082*/ 	.short	0x005c
        /*0084*/ 	.byte	0x00, 0xf0, 0x11, 0x00


	//----- nvinfo : EIATTR_KPARAM_INFO
	.align		4
.L_24:
        /*0088*/ 	.byte	0x04, 0x17
        /*008a*/ 	.short	(.L_26 - .L_25)
.L_25:
        /*008c*/ 	.word	0x00000000
        /*0090*/ 	.short	0x0011
        /*0092*/ 	.short	0x0058
        /*0094*/ 	.byte	0x00, 0xf0, 0x11, 0x00


	//----- nvinfo : EIATTR_KPARAM_INFO
	.align		4
.L_26:
        /*0098*/ 	.byte	0x04, 0x17
        /*009a*/ 	.short	(.L_28 - .L_27)
.L_27:
        /*009c*/ 	.word	0x00000000
        /*00a0*/ 	.short	0x0010
        /*00a2*/ 	.short	0x0054
        /*00a4*/ 	.byte	0x00, 0xf0, 0x11, 0x00


	//----- nvinfo : EIATTR_KPARAM_INFO
	.align		4
.L_28:
        /*00a8*/ 	.byte	0x04, 0x17
        /*00aa*/ 	.short	(.L_30 - .L_29)
.L_29:
        /*00ac*/ 	.word	0x00000000
        /*00b0*/ 	.short	0x000f
        /*00b2*/ 	.short	0x0050
        /*00b4*/ 	.byte	0x00, 0xf0, 0x11, 0x00


	//----- nvinfo : EIATTR_KPARAM_INFO
	.align		4
.L_30:
        /*00b8*/ 	.byte	0x04, 0x17
        /*00ba*/ 	.short	(.L_32 - .L_31)
.L_31:
        /*00bc*/ 	.word	0x00000000
        /*00c0*/ 	.short	0x000e
        /*00c2*/ 	.short	0x004c
        /*00c4*/ 	.byte	0x00, 0xf0, 0x11, 0x00


	//----- nvinfo : EIATTR_KPARAM_INFO
	.align		4
.L_32:
        /*00c8*/ 	.byte	0x04, 0x17
        /*00ca*/ 	.short	(.L_34 - .L_33)
.L_33:
        /*00cc*/ 	.word	0x00000000
        /*00d0*/ 	.short	0x000d
        /*00d2*/ 	.short	0x0048
        /*00d4*/ 	.byte	0x00, 0xf0, 0x11, 0x00


	//----- nvinfo : EIATTR_KPARAM_INFO
	.align		4
.L_34:
        /*00d8*/ 	.byte	0x04, 0x17
        /*00da*/ 	.short	(.L_36 - .L_35)
.L_35:
        /*00dc*/ 	.word	0x00000000
        /*00e0*/ 	.short	0x000c
        /*00e2*/ 	.short	0x0044
        /*00e4*/ 	.byte	0x00, 0xf0, 0x11, 0x00


	//----- nvinfo : EIATTR_KPARAM_INFO
	.align		4
.L_36:
        /*00e8*/ 	.byte	0x04, 0x17
        /*00ea*/ 	.short	(.L_38 - .L_37)
.L_37:
        /*00ec*/ 	.word	0x00000000
        /*00f0*/ 	.short	0x000b
        /*00f2*/ 	.short	0x0040
        /*00f4*/ 	.byte	0x00, 0xf0, 0x11, 0x00


	//----- nvinfo : EIATTR_KPARAM_INFO
	.align		4
.L_38:
        /*00f8*/ 	.byte	0x04, 0x17
        /*00fa*/ 	.short	(.L_40 - .L_39)
.L_39:
        /*00fc*/ 	.word	0x00000000
        /*0100*/ 	.short	0x000a
        /*0102*/ 	.short	0x003c
        /*0104*/ 	.byte	0x00, 0xf0, 0x11, 0x00


	//----- nvinfo : EIATTR_KPARAM_INFO
	.align		4
.L_40:
        /*0108*/ 	.byte	0x04, 0x17
        /*010a*/ 	.short	(.L_42 - .L_41)
.L_41:
        /*010c*/ 	.word	0x00000000
        /*0110*/ 	.short	0x0009
        /*0112*/ 	.short	0x0038
        /*0114*/ 	.byte	0x00, 0xf0, 0x11, 0x00


	//----- nvinfo : EIATTR_KPARAM_INFO
	.align		4
.L_42:
        /*0118*/ 	.byte	0x04, 0x17
        /*011a*/ 	.short	(.L_44 - .L_43)
.L_43:
        /*011c*/ 	.word	0x00000000
        /*0120*/ 	.short	0x0008
        /*0122*/ 	.short	0x0034
        /*0124*/ 	.byte	0x00, 0xf0, 0x11, 0x00


	//----- nvinfo : EIATTR_KPARAM_INFO
	.align		4
.L_44:
        /*0128*/ 	.byte	0x04, 0x17
        /*012a*/ 	.short	(.L_46 - .L_45)
.L_45:
        /*012c*/ 	.word	0x00000000
        /*0130*/ 	.short	0x0007
        /*0132*/ 	.short	0x0030
        /*0134*/ 	.byte	0x00, 0xf0, 0x11, 0x00


	//----- nvinfo : EIATTR_KPARAM_INFO
	.align		4
.L_46:
        /*0138*/ 	.byte	0x04, 0x17
        /*013a*/ 	.short	(.L_48 - .L_47)
.L_47:
        /*013c*/ 	.word	0x00000000
        /*0140*/ 	.short	0x0006
        /*0142*/ 	.short	0x002c
        /*0144*/ 	.byte	0x00, 0xf0, 0x11, 0x00


	//----- nvinfo : EIATTR_KPARAM_INFO
	.align		4
.L_48:
        /*0148*/ 	.byte	0x04, 0x17
        /*014a*/ 	.short	(.L_50 - .L_49)
.L_49:
        /*014c*/ 	.word	0x00000000
        /*0150*/ 	.short	0x0005
        /*0152*/ 	.short	0x0028
        /*0154*/ 	.byte	0x00, 0xf0, 0x11, 0x00


	//----- nvinfo : EIATTR_KPARAM_INFO
	.align		4
.L_50:
        /*0158*/ 	.byte	0x04, 0x17
        /*015a*/ 	.short	(.L_52 - .L_51)
.L_51:
        /*015c*/ 	.word	0x00000000
        /*0160*/ 	.short	0x0004
        /*0162*/ 	.short	0x0020
        /*0164*/ 	.byte	0x00, 0xf4, 0x21, 0x00


	//----- nvinfo : EIATTR_KPARAM_INFO
	.align		4
.L_52:
        /*0168*/ 	.byte	0x04, 0x17
        /*016a*/ 	.short	(.L_54 - .L_53)
.L_53:
        /*016c*/ 	.word	0x00000000
        /*0170*/ 	.short	0x0003
        /*0172*/ 	.short	0x0018
        /*0174*/ 	.byte	0x00, 0xf4, 0x21, 0x00


	//----- nvinfo : EIATTR_KPARAM_INFO
	.align		4
.L_54:
        /*0178*/ 	.byte	0x04, 0x17
        /*017a*/ 	.short	(.L_56 - .L_55)
.L_55:
        /*017c*/ 	.word	0x00000000
        /*0180*/ 	.short	0x0002
        /*0182*/ 	.short	0x0010
        /*0184*/ 	.byte	0x00, 0xf4, 0x21, 0x00


	//----- nvinfo : EIATTR_KPARAM_INFO
	.align		4
.L_56:
        /*0188*/ 	.byte	0x04, 0x17
        /*018a*/ 	.short	(.L_58 - .L_57)
.L_57:
        /*018c*/ 	.word	0x00000000
        /*0190*/ 	.short	0x0001
        /*0192*/ 	.short	0x0008
        /*0194*/ 	.byte	0x00, 0xf4, 0x21, 0x00


	//----- nvinfo : EIATTR_KPARAM_INFO
	.align		4
.L_58:
        /*0198*/ 	.byte	0x04, 0x17
        /*019a*/ 	.short	(.L_60 - .L_59)
.L_59:
        /*019c*/ 	.word	0x00000000
        /*01a0*/ 	.short	0x0000
        /*01a2*/ 	.short	0x0000
        /*01a4*/ 	.byte	0x00, 0xf4, 0x21, 0x00


	//----- nvinfo : EIATTR_SPARSE_MMA_MASK
	.align		4
.L_60:
        /*01a8*/ 	.byte	0x03, 0x50
        /*01aa*/ 	.short	0x0000


	//----- nvinfo : EIATTR_MAXREG_COUNT
	.align		4
        /*01ac*/ 	.byte	0x03, 0x1b
        /*01ae*/ 	.short	0x00ff


	//----- nvinfo : EIATTR_NUM_BARRIERS
	.align		4
        /*01b0*/ 	.byte	0x02, 0x4c
        /*01b2*/ 	.byte	0x01
	.zero		1


	//----- nvinfo : EIATTR_MERCURY_ISA_VERSION
	.align		4
        /*01b4*/ 	.byte	0x03, 0x5f
        /*01b6*/ 	.short	0x0101


	//----- nvinfo : EIATTR_COOP_GROUP_MASK_REGIDS
	.align		4
        /*01b8*/ 	.byte	0x04, 0x29
        /*01ba*/ 	.short	(.L_62 - .L_61)


	//   ....[0]....
.L_61:
        /*01bc*/ 	.word	0xffffffff


	//   ....[1]....
        /*01c0*/ 	.word	0xffffffff


	//   ....[2]....
        /*01c4*/ 	.word	0xffffffff


	//   ....[3]....
        /*01c8*/ 	.word	0xffffffff


	//   ....[4]....
        /*01cc*/ 	.word	0xffffffff


	//   ....[5]....
        /*01d0*/ 	.word	0xffffffff


	//   ....[6]....
        /*01d4*/ 	.word	0xffffffff


	//   ....[7]....
        /*01d8*/ 	.word	0xffffffff


	//----- nvinfo : EIATTR_COOP_GROUP_INSTR_OFFSETS
	.align		4
.L_62:
        /*01dc*/ 	.byte	0x04, 0x28
        /*01de*/ 	.short	(.L_64 - .L_63)


	//   ....[0]....
.L_63:
        /*01e0*/ 	.word	0x00001990


	//   ....[1]....
        /*01e4*/ 	.word	0x000019b0


	//   ....[2]....
        /*01e8*/ 	.word	0x00001ed0


	//   ....[3]....
        /*01ec*/ 	.word	0x00001f40


	//   ....[4]....
        /*01f0*/ 	.word	0x000031f0


	//   ....[5]....
        /*01f4*/ 	.word	0x00003200


	//   ....[6]....
        /*01f8*/ 	.word	0x00003290


	//   ....[7]....
        /*01fc*/ 	.word	0x000032a0


	//----- nvinfo : EIATTR_EXIT_INSTR_OFFSETS
	.align		4
.L_64:
        /*0200*/ 	.byte	0x04, 0x1c
        /*0202*/ 	.short	(.L_66 - .L_65)


	//   ....[0]....
.L_65:
        /*0204*/ 	.word	0x00003f30


	//   ....[1]....
        /*0208*/ 	.word	0x00003f60


	//----- nvinfo : EIATTR_REQNTID
	.align		4
.L_66:
        /*020c*/ 	.byte	0x04, 0x10
        /*020e*/ 	.short	(.L_68 - .L_67)
.L_67:
        /*0210*/ 	.word	0x00000080
        /*0214*/ 	.word	0x00000001
        /*0218*/ 	.word	0x00000001


	//----- nvinfo : EIATTR_CBANK_PARAM_SIZE
	.align		4
.L_68:
        /*021c*/ 	.byte	0x03, 0x19
        /*021e*/ 	.short	0x0088


	//----- nvinfo : EIATTR_PARAM_CBANK
	.align		4
        /*0220*/ 	.byte	0x04, 0x0a
        /*0222*/ 	.short	(.L_70 - .L_69)
	.align		4
.L_69:
        /*0224*/ 	.word	index@(.nv.constant0.attn_fwd)
        /*0228*/ 	.short	0x0210
        /*022a*/ 	.short	0x0088


	//----- nvinfo : EIATTR_SW_WAR
	.align		4
.L_70:
        /*022c*/ 	.byte	0x04, 0x36
        /*022e*/ 	.short	(.L_72 - .L_71)
.L_71:
        /*0230*/ 	.word	0x00000008
.L_72:


//--------------------- .nv.callgraph             --------------------------
	.section	.nv.callgraph,"",@"SHT_CUDA_CALLGRAPH"
	.align	4
	.sectionentsize	8
	.align		4
        /*0000*/ 	.word	0x00000000
	.align		4
        /*0004*/ 	.word	0xffffffff
	.align		4
        /*0008*/ 	.word	0x00000000
	.align		4
        /*000c*/ 	.word	0xfffffffe
	.align		4
        /*0010*/ 	.word	0x00000000
	.align		4
        /*0014*/ 	.word	0xfffffffd
	.align		4
        /*0018*/ 	.word	0x00000000
	.align		4
        /*001c*/ 	.word	0xfffffffc


//--------------------- .nv.constant4             --------------------------
	.section	.nv.constant4,"a",@progbits
	.align	8
	.align		8
.nv.constant4:
        /*0000*/ 	.dword	_$_str


//--------------------- .text.attn_fwd            --------------------------
	.section	.text.attn_fwd,"ax",@progbits
	.align	128
        .global         attn_fwd
        .type           attn_fwd,@function
        .size           attn_fwd,(.L_x_3 - attn_fwd)
        .other          attn_fwd,@"STO_CUDA_ENTRY STV_DEFAULT"
attn_fwd:
.text.attn_fwd:
[----:B------:R-:W-:Y:S01]  /*0000*/  LDC R1, c[0x0][0x28] ;  /* 0x00000a00ff017b82 */ /* 0x000fe20000000800 */
[----:B------:R-:W0:Y:S07]  /*0010*/  S2R R19, SR_TID.X ;  /* 0x0000000000137919 */ /* 0x000e2e0000002100 */
[----:B------:R-:W1:Y:S01]  /*0020*/  S2UR UR6, SR_CTAID.Y ;  /* 0x00000000000679c3 */ /* 0x000e620000002600 */
[----:B------:R-:W-:Y:S01]  /*0030*/  ULDC.64 UR4, c[0x0][0x240] ;  /* 0x0000900000047ab9 */ /* 0x000fe20000000a00 */
[----:B------:R-:W-:Y:S01]  /*0040*/  ULDC.64 UR10, c[0x0][0x208] ;  /* 0x00008200000a7ab9 */ /* 0x000fe20000000a00 */
[----:B------:R-:W2:Y:S05]  /*0050*/  S2R R3, SR_CTAID.X ;  /* 0x0000000000037919 */ /* 0x000eaa0000002500 */
[----:B------:R-:W3:Y:S08]  /*0060*/  LDC R4, c[0x0][0x248] ;  /* 0x00009200ff047b82 */ /* 0x000ef00000000800 */
[----:B------:R-:W4:Y:S01]  /*0070*/  LDC.64 R10, c[0x0][0x210] ;  /* 0x00008400ff0a7b82 */ /* 0x000f220000000a00 */
[----:B-1----:R-:W-:-:S04]  /*0080*/  UIMAD UR4, UR6, UR4, URZ ;  /* 0x00000004060472a4 */ /* 0x002fc8000f8e023f */
[----:B------:R-:W-:Y:S01]  /*0090*/  USHF.L.U32 UR7, UR4, 0x1, URZ ;  /* 0x0000000104077899 */ /* 0x000fe2000800063f */
[----:B0-----:R-:W-:Y:S02]  /*00a0*/  LOP3.LUT R0, R19, 0x1f, RZ, 0xc0, !PT ;  /* 0x0000001f13007812 */ /* 0x001fe400078ec0ff */
[----:B------:R-:W-:Y:S02]  /*00b0*/  SHF.R.U32.HI R2, RZ, 0x5, R19 ;  /* 0x00000005ff027819 */ /* 0x000fe40000011613 */
[----:B--2---:R-:W-:Y:S02]  /*00c0*/  LEA R0, R3, R0, 0x5 ;  /* 0x0000000003007211 */ /* 0x004fe400078e28ff */
[----:B------:R-:W-:-:S03]  /*00d0*/  SGXT.U32 R3, R2, 0x2 ;  /* 0x000000020203781a */ /* 0x000fc60000000000 */
[----:B------:R-:W-:Y:S01]  /*00e0*/  IMAD R2, R0, UR5, RZ ;  /* 0x0000000500027c24 */ /* 0x000fe2000f8e02ff */
[----:B------:R-:W-:Y:S01]  /*00f0*/  UIMAD.WIDE UR4, UR4, 0x2, URZ ;  /* 0x00000002040478a5 */ /* 0x000fe2000f8e023f */
[----:B---3--:R-:W-:-:S03]  /*0100*/  IMAD R5, R3, R4, RZ ;  /* 0x0000000403057224 */ /* 0x008fc600078e02ff */
[C---:B------:R-:W-:Y:S01]  /*0110*/  SHF.L.U32 R3, R2.reuse, 0x1, RZ ;  /* 0x0000000102037819 */ /* 0x040fe200000006ff */
[----:B------:R-:W-:Y:S01]  /*0120*/  IMAD.HI R2, R2, 0x2, RZ ;  /* 0x0000000202027827 */ /* 0x000fe200078e02ff */
[C---:B------:R-:W-:Y:S02]  /*0130*/  LEA R7, R4.reuse, R5, 0x2 ;  /* 0x0000000504077211 */ /* 0x040fe400078e10ff */
[----:B----4-:R-:W-:Y:S02]  /*0140*/  IADD3 R10, P0, P1, R3, UR7, R10 ;  /* 0x00000007030a7c10 */ /* 0x010fe4000f91e00a */
[----:B------:R-:W-:Y:S02]  /*0150*/  LEA R3, R4, R7, 0x2 ;  /* 0x0000000704037211 */ /* 0x000fe400078e10ff */
[----:B------:R-:W-:Y:S02]  /*0160*/  IADD3.X R12, R2, UR5, R11, P0, P1 ;  /* 0x00000005020c7c10 */ /* 0x000fe400087e240b */
[----:B------:R-:W-:-:S02]  /*0170*/  LEA R2, R4, R3, 0x2 ;  /* 0x0000000304027211 */ /* 0x000fc400078e10ff */
[-C--:B------:R-:W-:Y:S02]  /*0180*/  LEA R4, P0, R5, R10.reuse, 0x1 ;  /* 0x0000000a05047211 */ /* 0x080fe400078008ff */
[-C--:B------:R-:W-:Y:S02]  /*0190*/  LEA R6, P1, R7, R10.reuse, 0x1 ;  /* 0x0000000a07067211 */ /* 0x080fe400078208ff */
[-C--:B------:R-:W-:Y:S02]  /*01a0*/  LEA R8, P2, R3, R10.reuse, 0x1 ;  /* 0x0000000a03087211 */ /* 0x080fe400078408ff */
[----:B------:R-:W-:Y:S02]  /*01b0*/  LEA R10, P3, R2, R10, 0x1 ;  /* 0x0000000a020a7211 */ /* 0x000fe400078608ff */
[-C--:B------:R-:W-:Y:S02]  /*01c0*/  LEA.HI.X.SX32 R5, R5, R12.reuse, 0x1, P0 ;  /* 0x0000000c05057211 */ /* 0x080fe400000f0eff */
[----:B------:R-:W-:-:S02]  /*01d0*/  LEA.HI.X.SX32 R9, R3, R12, 0x1, P2 ;  /* 0x0000000c03097211 */ /* 0x000fc400010f0eff */
[-C--:B------:R-:W-:Y:S01]  /*01e0*/  LEA.HI.X.SX32 R7, R7, R12.reuse, 0x1, P1 ;  /* 0x0000000c07077211 */ /* 0x080fe200008f0eff */
[----:B------:R0:W2:Y:S01]  /*01f0*/  LDG.E.U16 R4, desc[UR10][R4.64] ;  /* 0x0000000a04047981 */ /* 0x0000a2000c1e1500 */
[----:B------:R-:W-:-:S03]  /*0200*/  LEA.HI.X.SX32 R11, R2, R12, 0x1, P3 ;  /* 0x0000000c020b7211 */ /* 0x000fc600018f0eff */
[----:B------:R-:W3:Y:S04]  /*0210*/  LDG.E.U16 R8, desc[UR10][R8.64] ;  /* 0x0000000a08087981 */ /* 0x000ee8000c1e1500 */
[----:B------:R1:W4:Y:S04]  /*0220*/  LDG.E.U16 R6, desc[UR10][R6.64] ;  /* 0x0000000a06067981 */ /* 0x000328000c1e1500 */
[----:B------:R-:W5:Y:S01]  /*0230*/  LDG.E.U16 R10, desc[UR10][R10.64] ;  /* 0x0000000a0a0a7981 */ /* 0x000f62000c1e1500 */
[----:B------:R-:W-:-:S04]  /*0240*/  SHF.R.S32.HI R2, RZ, 0x6, R19 ;  /* 0x00000006ff027819 */ /* 0x000fc80000011413 */
[----:B------:R-:W-:Y:S01]  /*0250*/  SGXT R2, R2, 0x1 ;  /* 0x000000010202781a */ /* 0x000fe20000000200 */
[----:B------:R-:W1:Y:S03]  /*0260*/  S2UR UR5, SR_CgaCtaId ;  /* 0x00000000000579c3 */ /* 0x000e660000008800 */
[----:B------:R-:W-:-:S05]  /*0270*/  LOP3.LUT R3, R2, 0x90, RZ, 0xc0, !PT ;  /* 0x0000009002037812 */ /* 0x000fca00078ec0ff */
[----:B------:R-:W1:Y:S01]  /*0280*/  LDC R2, c[0x0][0x280] ;  /* 0x0000a000ff027b82 */ /* 0x000e620000000800 */
[----:B------:R-:W-:Y:S01]  /*0290*/  SHF.L.U32 R12, R19, 0x1, RZ ;  /* 0x00000001130c7819 */ /* 0x000fe200000006ff */
[----:B------:R-:W-:-:S03]  /*02a0*/  UMOV UR4, 0x400 ;  /* 0x0000040000047882 */ /* 0x000fc60000000000 */
[----:B------:R-:W-:-:S04]  /*02b0*/  LOP3.LUT R3, R3, 0x7e, R12, 0x78, !PT ;  /* 0x0000007e03037812 */ /* 0x000fc800078e780c */
[----:B0-----:R-:W-:Y:S01]  /*02c0*/  LOP3.LUT R5, R3, 0x20, RZ, 0x3c, !PT ;  /* 0x0000002003057812 */ /* 0x001fe200078e3cff */
[----:B-1----:R-:W-:Y:S01]  /*02d0*/  ULEA UR5, UR5, UR4, 0x18 ;  /* 0x0000000405057291 */ /* 0x002fe2000f8ec03f */
[----:B------:R-:W-:Y:S02]  /*02e0*/  ISETP.GE.AND P0, PT, R2, 0x1, PT ;  /* 0x000000010200780c */ /* 0x000fe40003f06270 */
[----:B------:R-:W-:Y:S02]  /*02f0*/  CS2R R80, SRZ ;  /* 0x0000000000507805 */ /* 0x000fe4000001ff00 */
[----:B------:R-:W-:Y:S02]  /*0300*/  MOV R158, 0xff800000 ;  /* 0xff800000009e7802 */ /* 0x000fe40000000f00 */
[----:B------:R-:W-:Y:S02]  /*0310*/  CS2R R82, SRZ ;  /* 0x0000000000527805 */ /* 0x000fe4000001ff00 */
[----:B------:R-:W-:-:S02]  /*0320*/  MOV R7, 0x3f800000 ;  /* 0x3f80000000077802 */ /* 0x000fc40000000f00 */
[----:B------:R-:W-:Y:S02]  /*0330*/  CS2R R116, SRZ ;  /* 0x0000000000747805 */ /* 0x000fe4000001ff00 */
[----:B------:R-:W-:Y:S02]  /*0340*/  MOV R157, 0x3f800000 ;  /* 0x3f800000009d7802 */ /* 0x000fe40000000f00 */
[----:B------:R-:W-:Y:S02]  /*0350*/  CS2R R118, SRZ ;  /* 0x0000000000767805 */ /* 0x000fe4000001ff00 */
[----:B------:R-:W-:Y:S01]  /*0360*/  MOV R132, 0xff800000 ;  /* 0xff80000000847802 */ /* 0x000fe20000000f00 */
[----:B--2---:R0:W-:Y:S04]  /*0370*/  STS.U16 [R3+UR5+0x1000], R4 ;  /* 0x0010000403007988 */ /* 0x0041e80008000405 */
[----:B---3--:R-:W-:Y:S04]  /*0380*/  STS.U16 [R3+UR5+0x1200], R8 ;  /* 0x0012000803007988 */ /* 0x008fe80008000405 */
[----:B----4-:R-:W-:Y:S04]  /*0390*/  STS.U16 [R5+UR5+0x1100], R6 ;  /* 0x0011000605007988 */ /* 0x010fe80008000405 */
[----:B-----5:R1:W-:Y:S01]  /*03a0*/  STS.U16 [R5+UR5+0x1300], R10 ;  /* 0x0013000a05007988 */ /* 0x0203e20008000405 */
[----:B0-----:R-:W-:-:S02]  /*03b0*/  SHF.L.U32 R4, R19, 0x3, RZ ;  /* 0x0000000313047819 */ /* 0x001fc400000006ff */
[----:B-1----:R-:W-:Y:S01]  /*03c0*/  LOP3.LUT R5, R19, 0x10, RZ, 0xc0, !PT ;  /* 0x0000001013057812 */ /* 0x002fe200078ec0ff */
[----:B------:R-:W-:Y:S06]  /*03d0*/  @!P0 BRA `(.L_x_0) ;  /* 0x0000002c00fc8947 */ /* 0x000fec0003800000 */
[----:B------:R-:W-:Y:S01]  /*03e0*/  SHF.R.S32.HI R6, RZ, 0x2, R19 ;  /* 0x00000002ff067819 */ /* 0x000fe20000011413 */
[----:B------:R-:W0:Y:S01]  /*03f0*/  LDC.64 R8, c[0x0][0x250] ;  /* 0x00009400ff087b82 */ /* 0x000e220000000a00 */
[C---:B------:R-:W-:Y:S01]  /*0400*/  SHF.L.U32 R7, R19.reuse, 0x5, RZ ;  /* 0x0000000513077819 */ /* 0x040fe200000006ff */
[----:B------:R-:W-:Y:S01]  /*0410*/  ULDC UR4, c[0x0][0x258] ;  /* 0x0000960000047ab9 */ /* 0x000fe20000000800 */
[----:B------:R-:W-:Y:S01]  /*0420*/  SGXT R6, R6, 0x1 ;  /* 0x000000010606781a */ /* 0x000fe20000000200 */
[----:B------:R-:W-:Y:S01]  /*0430*/  ULDC.64 UR8, c[0x0][0x218] ;  /* 0x0000860000087ab9 */ /* 0x000fe20000000a00 */
[----:B------:R-:W-:Y:S02]  /*0440*/  LOP3.LUT R4, R4, 0x30, RZ, 0xc0, !PT ;  /* 0x0000003004047812 */ /* 0x000fe400078ec0ff */
[----:B------:R-:W-:Y:S02]  /*0450*/  CS2R R80, SRZ ;  /* 0x0000000000507805 */ /* 0x000fe4000001ff00 */
[----:B------:R-:W-:Y:S01]  /*0460*/  LOP3.LUT R10, R6, 0x90, RZ, 0xc0, !PT ;  /* 0x00000090060a7812 */ /* 0x000fe200078ec0ff */
[----:B------:R-:W1:Y:S01]  /*0470*/  LDC R85, c[0x0][0x268] ;  /* 0x00009a00ff557b82 */ /* 0x000e620000000800 */
[----:B------:R-:W-:-:S02]  /*0480*/  LOP3.LUT R6, R19, 0x7, RZ, 0xc0, !PT ;  /* 0x0000000713067812 */ /* 0x000fc400078ec0ff */
[----:B------:R-:W-:Y:S02]  /*0490*/  CS2R R82, SRZ ;  /* 0x0000000000527805 */ /* 0x000fe4000001ff00 */
[----:B------:R-:W-:Y:S02]  /*04a0*/  LOP3.LUT R13, R10, 0x60, R7, 0xf8, !PT ;  /* 0x000000600a0d7812 */ /* 0x000fe400078ef807 */
[----:B------:R-:W-:Y:S02]  /*04b0*/  CS2R R116, SRZ ;  /* 0x0000000000747805 */ /* 0x000fe4000001ff00 */
[C---:B------:R-:W-:Y:S01]  /*04c0*/  LEA R14, R6.reuse, UR5, 0x6 ;  /* 0x00000005060e7c11 */ /* 0x040fe2000f8e30ff */
[----:B------:R-:W-:Y:S01]  /*04d0*/  IMAD R17, R6, 0x110, RZ ;  /* 0x0000011006117824 */ /* 0x000fe200078e02ff */
[----:B------:R-:W-:Y:S01]  /*04e0*/  LOP3.LUT R7, R4, 0x20, R19, 0x78, !PT ;  /* 0x0000002004077812 */ /* 0x000fe200078e7813 */
[----:B------:R-:W2:Y:S01]  /*04f0*/  LDC.64 R10, c[0x0][0x260] ;  /* 0x00009800ff0a7b82 */ /* 0x000ea20000000a00 */
[----:B------:R-:W-:-:S02]  /*0500*/  LEA R14, R5, R14, 0x5 ;  /* 0x0000000e050e7211 */ /* 0x000fc400078e28ff */
[----:B------:R-:W-:Y:S02]  /*0510*/  CS2R R118, SRZ ;  /* 0x0000000000767805 */ /* 0x000fe4000001ff00 */
[----:B------:R-:W-:Y:S01]  /*0520*/  LEA R15, R5, UR5, 0x4 ;  /* 0x00000005050f7c11 */ /* 0x000fe2000f8e20ff */
[----:B------:R-:W-:Y:S01]  /*0530*/  ULDC UR7, c[0x0][0x238] ;  /* 0x00008e0000077ab9 */ /* 0x000fe20000000800 */
[----:B------:R-:W-:Y:S02]  /*0540*/  LOP3.LUT R5, R7, 0x10, R12, 0x78, !PT ;  /* 0x0000001007057812 */ /* 0x000fe400078e780c */
[----:B------:R-:W-:Y:S01]  /*0550*/  SHF.R.U32.HI R16, RZ, 0x4, R19 ;  /* 0x00000004ff107819 */ /* 0x000fe20000011613 */
[----:B0-----:R-:W-:Y:S01]  /*0560*/  IMAD R8, R8, UR6, RZ ;  /* 0x0000000608087c24 */ /* 0x001fe2000f8e02ff */
[----:B------:R-:W-:Y:S02]  /*0570*/  LOP3.LUT R7, R19, 0xf, RZ, 0xc0, !PT ;  /* 0x0000000f13077812 */ /* 0x000fe400078ec0ff */
[----:B------:R-:W-:-:S02]  /*0580*/  SGXT.U32 R16, R16, 0x3 ;  /* 0x000000031010781a */ /* 0x000fc40000000000 */
[----:B------:R-:W-:Y:S01]  /*0590*/  LOP3.LUT R6, R13, 0x10, R12, 0x78, !PT ;  /* 0x000000100d067812 */ /* 0x000fe200078e780c */
[----:B------:R-:W-:Y:S01]  /*05a0*/  IMAD R13, R7, UR4, RZ ;  /* 0x00000004070d7c24 */ /* 0x000fe2000f8e02ff */
[----:B------:R-:W-:Y:S01]  /*05b0*/  IADD3 R5, R5, R14, RZ ;  /* 0x0000000e05057210 */ /* 0x000fe20007ffe0ff */
[----:B------:R-:W-:Y:S01]  /*05c0*/  IMAD R16, R16, R9, RZ ;  /* 0x0000000910107224 */ /* 0x000fe200078e02ff */
[C---:B------:R-:W-:Y:S01]  /*05d0*/  SHF.L.U32 R7, R8.reuse, 0x1, RZ ;  /* 0x0000000108077819 */ /* 0x040fe200000006ff */
[----:B------:R-:W-:Y:S01]  /*05e0*/  IMAD.HI R8, R8, 0x2, RZ ;  /* 0x0000000208087827 */ /* 0x000fe200078e02ff */
[----:B------:R-:W-:Y:S01]  /*05f0*/  SHF.L.U32 R14, R13, 0x1, RZ ;  /* 0x000000010d0e7819 */ /* 0x000fe200000006ff */
[----:B------:R-:W-:Y:S01]  /*0600*/  UMOV UR4, URZ ;  /* 0x0000003f00047c82 */ /* 0x000fe20008000000 */
[----:B------:R-:W-:Y:S01]  /*0610*/  LEA R18, R9, R16, 0x3 ;  /* 0x0000001009127211 */ /* 0x000fe200078e18ff */
[----:B------:R-:W-:Y:S01]  /*0620*/  IMAD.HI R13, R13, 0x2, RZ ;  /* 0x000000020d0d7827 */ /* 0x000fe200078e02ff */
[----:B------:R-:W-:-:S02]  /*0630*/  IADD3 R49, P0, P1, R14, UR8, R7 ;  /* 0x000000080e317c10 */ /* 0x000fc4000f91e007 */
[----:B------:R-:W-:Y:S01]  /*0640*/  LEA R30, R9, R18, 0x3 ;  /* 0x00000012091e7211 */ /* 0x000fe200078e18ff */
[----:B--2---:R-:W-:Y:S01]  /*0650*/  IMAD R10, R10, UR6, RZ ;  /* 0x000000060a0a7c24 */ /* 0x004fe2000f8e02ff */
[----:B------:R-:W-:Y:S01]  /*0660*/  IADD3.X R51, R13, UR9, R8, P0, P1 ;  /* 0x000000090d337c10 */ /* 0x000fe200087e2408 */
[----:B------:R-:W-:Y:S01]  /*0670*/  ULDC.64 UR8, c[0x0][0x220] ;  /* 0x0000880000087ab9 */ /* 0x000fe20000000a00 */
[----:B------:R-:W-:Y:S01]  /*0680*/  LEA.HI R8, R19, 0x38, RZ, 0x1c ;  /* 0x0000003813087811 */ /* 0x000fe200078fe0ff */
[----:B-1----:R-:W-:Y:S01]  /*0690*/  IMAD R57, R85, 0xa, RZ ;  /* 0x0000000a55397824 */ /* 0x002fe200078e02ff */
[----:B------:R-:W-:Y:S01]  /*06a0*/  LEA R32, R9, R30, 0x3 ;  /* 0x0000001e09207211 */ /* 0x000fe200078e18ff */
[----:B------:R-:W-:Y:S01]  /*06b0*/  IMAD R87, R85, 0x14, RZ ;  /* 0x0000001455577824 */ /* 0x000fe200078e02ff */
[----:B------:R-:W-:Y:S01]  /*06c0*/  IADD3 R6, R6, R15, RZ ;  /* 0x0000000f06067210 */ /* 0x000fe20007ffe0ff */
[----:B------:R-:W-:Y:S01]  /*06d0*/  IMAD R7, R8, R9, RZ ;  /* 0x0000000908077224 */ /* 0x000fe200078e02ff */
[----:B------:R-:W-:Y:S01]  /*06e0*/  LEA R8, R9, R32, 0x3 ;  /* 0x0000002009087211 */ /* 0x000fe200078e18ff */
[----:B------:R-:W-:Y:S01]  /*06f0*/  IMAD.HI R15, R10, 0x2, RZ ;  /* 0x000000020a0f7827 */ /* 0x000fe200078e02ff */
[----:B------:R-:W-:-:S02]  /*0700*/  LEA.HI R14, R19, 0x78, RZ, 0x1c ;  /* 0x00000078130e7811 */ /* 0x000fc400078fe0ff */
[----:B------:R-:W-:Y:S01]  /*0710*/  SHF.L.U32 R20, R10, 0x1, RZ ;  /* 0x000000010a147819 */ /* 0x000fe200000006ff */
[----:B------:R-:W-:Y:S01]  /*0720*/  IMAD R63, R85, 0x12, RZ ;  /* 0x00000012553f7824 */ /* 0x000fe200078e02ff */
[----:B------:R-:W-:Y:S01]  /*0730*/  LEA R10, R9, R8, 0x3 ;  /* 0x00000008090a7211 */ /* 0x000fe200078e18ff */
[----:B------:R-:W-:Y:S01]  /*0740*/  IMAD R13, R14, R9, RZ ;  /* 0x000000090e0d7224 */ /* 0x000fe200078e02ff */
[-C--:B------:R-:W-:Y:S01]  /*0750*/  LEA R164, P3, R16, R49.reuse, 0x1 ;  /* 0x0000003110a47211 */ /* 0x080fe200078608ff */
[----:B------:R-:W-:Y:S01]  /*0760*/  IMAD R61, R85, 0x6, RZ ;  /* 0x00000006553d7824 */ /* 0x000fe200078e02ff */
[----:B------:R-:W-:Y:S01]  /*0770*/  LEA R14, R9, R10, 0x3 ;  /* 0x0000000a090e7211 */ /* 0x000fe200078e18ff */
[C---:B------:R-:W-:Y:S01]  /*0780*/  IMAD R89, R85.reuse, 0x16, RZ ;  /* 0x0000001655597824 */ /* 0x040fe200078e02ff */
[----:B------:R-:W-:Y:S01]  /*0790*/  LEA R162, P4, R18, R49, 0x1 ;  /* 0x0000003112a27211 */ /* 0x000fe200078808ff */
[C---:B------:R-:W-:Y:S01]  /*07a0*/  IMAD R73, R85.reuse, 0xc, RZ ;  /* 0x0000000c55497824 */ /* 0x040fe200078e02ff */
[-C--:B------:R-:W-:Y:S01]  /*07b0*/  LEA.HI.X.SX32 R165, R16, R51.reuse, 0x1, P3 ;  /* 0x0000003310a57211 */ /* 0x080fe200018f0eff */
[----:B------:R-:W-:Y:S01]  /*07c0*/  IMAD R91, R85, 0x18, RZ ;  /* 0x00000018555b7824 */ /* 0x000fe200078e02ff */
[----:B------:R-:W-:Y:S01]  /*07d0*/  LEA R16, R9, R14, 0x4 ;  /* 0x0000000e09107211 */ /* 0x000fe200078e20ff */
[C---:B------:R-:W-:Y:S01]  /*07e0*/  IMAD R93, R85.reuse, 0x1a, RZ ;  /* 0x0000001a555d7824 */ /* 0x040fe200078e02ff */
[----:B------:R-:W-:Y:S01]  /*07f0*/  LEA.HI.X.SX32 R163, R18, R51, 0x1, P4 ;  /* 0x0000003312a37211 */ /* 0x000fe200020f0eff */
[----:B------:R-:W-:Y:S01]  /*0800*/  IMAD R71, R85, 0xb, RZ ;  /* 0x0000000b55477824 */ /* 0x000fe200078e02ff */
[----:B------:R-:W-:Y:S01]  /*0810*/  LEA R18, R9, R16, 0x3 ;  /* 0x0000001009127211 */ /* 0x000fe200078e18ff */
[----:B------:R-:W-:Y:S01]  /*0820*/  IMAD R75, R85, 0xd, RZ ;  /* 0x0000000d554b7824 */ /* 0x000fe200078e02ff */
[-C--:B------:R-:W-:Y:S01]  /*0830*/  LEA R24, P2, R13, R49.reuse, 0x1 ;  /* 0x000000310d187211 */ /* 0x080fe200078408ff */
[C---:B------:R-:W-:Y:S01]  /*0840*/  IMAD R77, R85.reuse, 0xe, RZ ;  /* 0x0000000e554d7824 */ /* 0x040fe200078e02ff */
[-C--:B------:R-:W-:Y:S01]  /*0850*/  LEA R26, P3, R30, R49.reuse, 0x1 ;  /* 0x000000311e1a7211 */ /* 0x080fe200078608ff */
[----:B------:R-:W-:Y:S01]  /*0860*/  IMAD R95, R85, 0x1c, RZ ;  /* 0x0000001c555f7824 */ /* 0x000fe200078e02ff */
[----:B------:R-:W-:Y:S01]  /*0870*/  LEA R42, R9, R18, 0x3 ;  /* 0x00000012092a7211 */ /* 0x000fe200078e18ff */
[----:B------:R-:W-:Y:S01]  /*0880*/  IMAD R97, R85, 0x1e, RZ ;  /* 0x0000001e55617824 */ /* 0x000fe200078e02ff */
[----:B------:R-:W-:-:S02]  /*0890*/  LEA R28, P4, R32, R49, 0x1 ;  /* 0x00000031201c7211 */ /* 0x000fc400078808ff */
[-C--:B------:R-:W-:Y:S02]  /*08a0*/  LEA.HI.X.SX32 R25, R13, R51.reuse, 0x1, P2 ;  /* 0x000000330d197211 */ /* 0x080fe400010f0eff */
[----:B------:R-:W-:Y:S02]  /*08b0*/  LEA.HI.X.SX32 R27, R30, R51, 0x1, P3 ;  /* 0x000000331e1b7211 */ /* 0x000fe400018f0eff */
[----:B------:R-:W-:Y:S02]  /*08c0*/  LEA R30, P2, R8, R49, 0x1 ;  /* 0x00000031081e7211 */ /* 0x000fe400078408ff */
[----:B------:R-:W-:Y:S02]  /*08d0*/  LEA R50, R9, R42, 0x3 ;  /* 0x0000002a09327211 */ /* 0x000fe400078e18ff */
[----:B------:R-:W-:Y:S02]  /*08e0*/  LOP3.LUT R4, R17, 0x30, R12, 0x78, !PT ;  /* 0x0000003011047812 */ /* 0x000fe400078e780c */
[----:B------:R-:W-:-:S02]  /*08f0*/  LOP3.LUT R12, R19, 0x7f, RZ, 0xc0, !PT ;  /* 0x0000007f130c7812 */ /* 0x000fc400078ec0ff */
[----:B------:R-:W-:Y:S02]  /*0900*/  LEA.HI.X.SX32 R29, R32, R51, 0x1, P4 ;  /* 0x00000033201d7211 */ /* 0x000fe400020f0eff */
[----:B------:R-:W-:Y:S01]  /*0910*/  LEA R32, P3, R10, R49, 0x1 ;  /* 0x000000310a207211 */ /* 0x000fe200078608ff */
[----:B------:R-:W-:Y:S01]  /*0920*/  IMAD R17, R12, R11, RZ ;  /* 0x0000000b0c117224 */ /* 0x000fe200078e02ff */
[----:B------:R-:W-:Y:S02]  /*0930*/  LEA.HI.X.SX32 R31, R8, R51, 0x1, P2 ;  /* 0x00000033081f7211 */ /* 0x000fe400010f0eff */
[----:B------:R-:W-:Y:S01]  /*0940*/  LEA R8, R9, R50, 0x3 ;  /* 0x0000003209087211 */ /* 0x000fe200078e18ff */
[----:B------:R-:W-:Y:S01]  /*0950*/  IMAD.HI R52, R17, 0x2, RZ ;  /* 0x0000000211347827 */ /* 0x000fe200078e02ff */
[----:B------:R-:W-:Y:S02]  /*0960*/  LEA R22, P5, R7, R49, 0x1 ;  /* 0x0000003107167211 */ /* 0x000fe400078a08ff */
[----:B------:R-:W-:-:S02]  /*0970*/  LEA.HI.X.SX32 R33, R10, R51, 0x1, P3 ;  /* 0x000000330a217211 */ /* 0x000fc400018f0eff */
[----:B------:R-:W-:Y:S02]  /*0980*/  LEA R10, R9, R8, 0x3 ;  /* 0x00000008090a7211 */ /* 0x000fe400078e18ff */
[C---:B------:R-:W-:Y:S02]  /*0990*/  LEA R34, P4, R14.reuse, R49, 0x1 ;  /* 0x000000310e227211 */ /* 0x040fe400078808ff */
[-C--:B------:R-:W-:Y:S02]  /*09a0*/  LEA.HI.X.SX32 R23, R7, R51.reuse, 0x1, P5 ;  /* 0x0000003307177211 */ /* 0x080fe400028f0eff */
[----:B------:R-:W-:Y:S02]  /*09b0*/  SHF.L.U32 R21, R17, 0x1, RZ ;  /* 0x0000000111157819 */ /* 0x000fe400000006ff */
[----:B------:R-:W-:Y:S02]  /*09c0*/  LEA R7, R9, R10, 0x3 ;  /* 0x0000000a09077211 */ /* 0x000fe400078e18ff */
[----:B------:R-:W-:-:S02]  /*09d0*/  LEA.HI.X.SX32 R35, R14, R51, 0x1, P4 ;  /* 0x000000330e237211 */ /* 0x000fc400020f0eff */
[-C--:B------:R-:W-:Y:S02]  /*09e0*/  LEA R36, P2, R16, R49.reuse, 0x1 ;  /* 0x0000003110247211 */ /* 0x080fe400078408ff */
[-C--:B------:R-:W-:Y:S02]  /*09f0*/  LEA R38, P3, R18, R49.reuse, 0x1 ;  /* 0x0000003112267211 */ /* 0x080fe400078608ff */
[-C--:B------:R-:W-:Y:S02]  /*0a00*/  LEA R40, P4, R42, R49.reuse, 0x1 ;  /* 0x000000312a287211 */ /* 0x080fe400078808ff */
[----:B------:R-:W-:Y:S02]  /*0a10*/  IADD3 R20, P0, P1, R21, UR8, R20 ;  /* 0x0000000815147c10 */ /* 0x000fe4000f91e014 */
[----:B------:R-:W-:Y:S02]  /*0a20*/  LEA R48, P5, R7, R49, 0x1 ;  /* 0x0000003107307211 */ /* 0x000fe400078a08ff */
[----:B------:R-:W-:-:S02]  /*0a30*/  LEA.HI.X.SX32 R37, R16, R51, 0x1, P2 ;  /* 0x0000003310257211 */ /* 0x000fc400010f0eff */
[-C--:B------:R-:W-:Y:S02]  /*0a40*/  LEA.HI.X.SX32 R39, R18, R51.reuse, 0x1, P3 ;  /* 0x0000003312277211 */ /* 0x080fe400018f0eff */
[----:B------:R-:W-:Y:S02]  /*0a50*/  LEA.HI.X.SX32 R41, R42, R51, 0x1, P4 ;  /* 0x000000332a297211 */ /* 0x000fe400020f0eff */
[-C--:B------:R-:W-:Y:S02]  /*0a60*/  LEA R42, P2, R50, R49.reuse, 0x1 ;  /* 0x00000031322a7211 */ /* 0x080fe400078408ff */
[-C--:B------:R-:W-:Y:S02]  /*0a70*/  LEA R44, P3, R8, R49.reuse, 0x1 ;  /* 0x00000031082c7211 */ /* 0x080fe400078608ff */
[----:B------:R-:W-:Y:S02]  /*0a80*/  LEA R46, P4, R10, R49, 0x1 ;  /* 0x000000310a2e7211 */ /* 0x000fe400078808ff */
[----:B------:R-:W-:-:S02]  /*0a90*/  LEA.HI.X.SX32 R49, R7, R51, 0x1, P5 ;  /* 0x0000003307317211 */ /* 0x000fc400028f0eff */
[----:B------:R-:W-:Y:S02]  /*0aa0*/  IADD3.X R21, R52, UR9, R15, P0, P1 ;  /* 0x0000000934157c10 */ /* 0x000fe400087e240f */
[----:B------:R-:W-:Y:S02]  /*0ab0*/  LEA R55, R85, R85, 0x2 ;  /* 0x0000005555377211 */ /* 0x000fe400078e10ff */
[-C--:B------:R-:W-:Y:S02]  /*0ac0*/  IADD3 R62, P6, R57, R20.reuse, RZ ;  /* 0x00000014393e7210 */ /* 0x080fe40007fde0ff */
[-C--:B------:R-:W-:Y:S02]  /*0ad0*/  IADD3 R54, P5, R87, R20.reuse, RZ ;  /* 0x0000001457367210 */ /* 0x080fe40007fbe0ff */
[----:B------:R-:W-:Y:S02]  /*0ae0*/  IADD3 R52, P0, R63, R20, RZ ;  /* 0x000000143f347210 */ /* 0x000fe40007f1e0ff */
[----:B------:R-:W-:-:S02]  /*0af0*/  LEA.HI.X.SX32 R63, R55, R21, 0x1, P6 ;  /* 0x00000015373f7211 */ /* 0x000fc400030f0eff */
[----:B------:R-:W-:Y:S02]  /*0b00*/  LEA.HI.X.SX32 R45, R8, R51, 0x1, P3 ;  /* 0x00000033082d7211 */ /* 0x000fe400018f0eff */
[----:B------:R-:W-:Y:S02]  /*0b10*/  LEA R59, R85, R85, 0x1 ;  /* 0x00000055553b7211 */ /* 0x000fe400078e08ff */
[-C--:B------:R-:W-:Y:S02]  /*0b20*/  IADD3 R144, P6, R61, R20.reuse, RZ ;  /* 0x000000143d907210 */ /* 0x080fe40007fde0ff */
[----:B------:R-:W-:Y:S02]  /*0b30*/  LEA.HI.X.SX32 R55, R57, R21, 0x1, P5 ;  /* 0x0000001539377211 */ /* 0x000fe400028f0eff */
[----:B------:R-:W-:Y:S02]  /*0b40*/  LEA.HI.X.SX32 R43, R50, R51, 0x1, P2 ;  /* 0x00000033322b7211 */ /* 0x000fe400010f0eff */
[----:B------:R-:W-:-:S02]  /*0b50*/  IADD3 R56, P1, R89, R20, RZ ;  /* 0x0000001459387210 */ /* 0x000fc40007f3e0ff */
[-C--:B------:R-:W-:Y:S02]  /*0b60*/  IADD3 R58, P3, R91, R20.reuse, RZ ;  /* 0x000000145b3a7210 */ /* 0x080fe40007f7e0ff */
[-C--:B------:R-:W-:Y:S02]  /*0b70*/  IADD3 R146, P5, R73, R20.reuse, RZ ;  /* 0x0000001449927210 */ /* 0x080fe40007fbe0ff */
[----:B------:R-:W-:Y:S02]  /*0b80*/  LEA.HI.X.SX32 R47, R10, R51, 0x1, P4 ;  /* 0x000000330a2f7211 */ /* 0x000fe400020f0eff */
[----:B------:R-:W-:Y:S02]  /*0b90*/  LEA R53, R85, R85, 0x3 ;  /* 0x0000005555357211 */ /* 0x000fe400078e18ff */
[----:B------:R-:W-:Y:S02]  /*0ba0*/  IADD3 R60, P2, R93, R20, RZ ;  /* 0x000000145d3c7210 */ /* 0x000fe40007f5e0ff */
[----:B------:R-:W-:-:S02]  /*0bb0*/  SHF.L.U32 R51, R85, 0x1, RZ ;  /* 0x0000000155337819 */ /* 0x000fc400000006ff */
[-C--:B------:R-:W-:Y:S02]  /*0bc0*/  LEA.HI.X.SX32 R145, R59, R21.reuse, 0x1, P6 ;  /* 0x000000153b917211 */ /* 0x080fe400030f0eff */
[-C--:B------:R-:W-:Y:S02]  /*0bd0*/  LEA.HI.X.SX32 R57, R71, R21.reuse, 0x1, P1 ;  /* 0x0000001547397211 */ /* 0x080fe400008f0eff */
[-C--:B------:R-:W-:Y:S02]  /*0be0*/  LEA.HI.X.SX32 R147, R61, R21.reuse, 0x1, P5 ;  /* 0x000000153d937211 */ /* 0x080fe400028f0eff */
[----:B------:R-:W-:Y:S02]  /*0bf0*/  LEA.HI.X.SX32 R59, R73, R21, 0x1, P3 ;  /* 0x00000015493b7211 */ /* 0x000fe400018f0eff */
[C---:B------:R-:W-:Y:S02]  /*0c00*/  LEA R65, R85.reuse, -R85, 0x3 ;  /* 0x8000005555417211 */ /* 0x040fe400078e18ff */
[----:B------:R-:W-:-:S02]  /*0c10*/  SHF.L.U32 R67, R85, 0x2, RZ ;  /* 0x0000000255437819 */ /* 0x000fc400000006ff */
[-C--:B------:R-:W-:Y:S02]  /*0c20*/  LEA.HI.X.SX32 R53, R53, R21.reuse, 0x1, P0 ;  /* 0x0000001535357211 */ /* 0x080fe400000f0eff */
[-C--:B------:R-:W-:Y:S02]  /*0c30*/  IADD3 R148, P1, R77, R20.reuse, RZ ;  /* 0x000000144d947210 */ /* 0x080fe40007f3e0ff */
[CC--:B------:R-:W-:Y:S02]  /*0c40*/  LEA R152, P5, R85.reuse, R20.reuse, 0x2 ;  /* 0x0000001455987211 */ /* 0x0c0fe400078a10ff */
[----:B------:R-:W-:Y:S02]  /*0c50*/  LEA R154, P3, R85, R20, 0x3 ;  /* 0x00000014559a7211 */ /* 0x000fe400078618ff */
[----:B------:R-:W-:Y:S02]  /*0c60*/  LEA.HI.X.SX32 R61, R75, R21, 0x1, P2 ;  /* 0x000000154b3d7211 */ /* 0x000fe400010f0eff */
[----:B------:R-:W-:-:S02]  /*0c70*/  SHF.L.U32 R12, R12, 0x1, RZ ;  /* 0x000000010c0c7819 */ /* 0x000fc400000006ff */
[C---:B------:R-:W-:Y:S02]  /*0c80*/  SHF.L.U32 R69, R85.reuse, 0x3, RZ ;  /* 0x0000000355457819 */ /* 0x040fe400000006ff */
[----:B------:R-:W-:Y:S02]  /*0c90*/  LEA R79, R85, -R85, 0x4 ;  /* 0x80000055554f7211 */ /* 0x000fe400078e20ff */
[-C--:B------:R-:W-:Y:S02]  /*0ca0*/  IADD3 R64, P4, R95, R20.reuse, RZ ;  /* 0x000000145f407210 */ /* 0x080fe40007f9e0ff */
[-C--:B------:R-:W-:Y:S02]  /*0cb0*/  IADD3 R66, P0, R97, R20.reuse, RZ ;  /* 0x0000001461427210 */ /* 0x080fe40007f1e0ff */
[-C--:B------:R-:W-:Y:S02]  /*0cc0*/  IADD3 R150, P6, R51, R20.reuse, RZ ;  /* 0x0000001433967210 */ /* 0x080fe40007fde0ff */
[----:B------:R-:W-:-:S02]  /*0cd0*/  LEA R50, P2, R85, R20, 0x4 ;  /* 0x0000001455327211 */ /* 0x000fc400078420ff */
[-C--:B------:R-:W-:Y:S02]  /*0ce0*/  LEA.HI.X.SX32 R149, R65, R21.reuse, 0x1, P1 ;  /* 0x0000001541957211 */ /* 0x080fe400008f0eff */
[-C--:B------:R-:W-:Y:S02]  /*0cf0*/  LEA.HI.X.SX32 R153, R51, R21.reuse, 0x1, P5 ;  /* 0x0000001533997211 */ /* 0x080fe400028f0eff */
[----:B------:R-:W-:Y:S02]  /*0d00*/  LEA.HI.X.SX32 R155, R67, R21, 0x1, P3 ;  /* 0x00000015439b7211 */ /* 0x000fe400018f0eff */
[----:B------:R-:W-:Y:S02]  /*0d10*/  MOV R7, 0x3f800000 ;  /* 0x3f80000000077802 */ /* 0x000fe40000000f00 */
[----:B------:R-:W-:Y:S02]  /*0d20*/  MOV R161, 0xff800000 ;  /* 0xff80000000a17802 */ /* 0x000fe40000000f00 */
[----:B------:R-:W-:-:S02]  /*0d30*/  MOV R10, RZ ;  /* 0x000000ff000a7202 */ /* 0x000fc40000000f00 */
[----:B------:R-:W-:Y:S02]  /*0d40*/  MOV R8, RZ ;  /* 0x000000ff00087202 */ /* 0x000fe40000000f00 */
[----:B------:R-:W-:Y:S02]  /*0d50*/  MOV R159, 0xff800000 ;  /* 0xff800000009f7802 */ /* 0x000fe40000000f00 */
[----:B------:R-:W-:Y:S02]  /*0d60*/  MOV R157, 0x3f800000 ;  /* 0x3f800000009d7802 */ /* 0x000fe40000000f00 */
[C---:B------:R-:W-:Y:S02]  /*0d70*/  LOP3.LUT R13, R12.reuse, 0x10, RZ, 0x3c, !PT ;  /* 0x000000100c0d7812 */ /* 0x040fe400078e3cff */
[C---:B------:R-:W-:Y:S02]  /*0d80*/  LOP3.LUT R14, R12.reuse, 0x20, RZ, 0x3c, !PT ;  /* 0x000000200c0e7812 */ /* 0x040fe400078e3cff */
[----:B------:R-:W-:-:S02]  /*0d90*/  LOP3.LUT R15, R12, 0x30, RZ, 0x3c, !PT ;  /* 0x000000300c0f7812 */ /* 0x000fc400078e3cff */
[C---:B------:R-:W-:Y:S02]  /*0da0*/  LOP3.LUT R16, R12.reuse, 0x40, RZ, 0x3c, !PT ;  /* 0x000000400c107812 */ /* 0x040fe400078e3cff */
[C---:B------:R-:W-:Y:S02]  /*0db0*/  LOP3.LUT R17, R12.reuse, 0x50, RZ, 0x3c, !PT ;  /* 0x000000500c117812 */ /* 0x040fe400078e3cff */
[C---:B------:R-:W-:Y:S02]  /*0dc0*/  LOP3.LUT R18, R12.reuse, 0x60, RZ, 0x3c, !PT ;  /* 0x000000600c127812 */ /* 0x040fe400078e3cff */
[----:B------:R-:W-:Y:S02]  /*0dd0*/  LOP3.LUT R19, R12, 0x70, RZ, 0x3c, !PT ;  /* 0x000000700c137812 */ /* 0x000fe400078e3cff */
[----:B------:R-:W-:Y:S02]  /*0de0*/  LOP3.LUT R156, R4, 0x40, RZ, 0x3c, !PT ;  /* 0x00000040049c7812 */ /* 0x000fe400078e3cff */
[----:B------:R-:W-:-:S02]  /*0df0*/  LEA.HI.X.SX32 R65, R77, R21, 0x1, P4 ;  /* 0x000000154d417211 */ /* 0x000fc400020f0eff */
[-C--:B------:R-:W-:Y:S02]  /*0e00*/  LEA.HI.X.SX32 R151, R85, R21.reuse, 0x1, P6 ;  /* 0x0000001555977211 */ /* 0x080fe400030f0eff */
[-C--:B------:R-:W-:Y:S02]  /*0e10*/  LEA.HI.X.SX32 R51, R69, R21.reuse, 0x1, P2 ;  /* 0x0000001545337211 */ /* 0x080fe400010f0eff */
[----:B------:R-:W-:-:S07]  /*0e20*/  LEA.HI.X.SX32 R67, R79, R21, 0x1, P0 ;  /* 0x000000154f437211 */ /* 0x000fce00000f0eff */
.L_x_1:
[----:B------:R-:W-:-:S04]  /*0e30*/  IMAD.WIDE R68, R10, 0x2, R164 ;  /* 0x000000020a447825 */ /* 0x000fc800078e02a4 */
[C---:B------:R-:W-:Y:S01]  /*0e40*/  IMAD.WIDE R70, R10.reuse, 0x2, R162 ;  /* 0x000000020a467825 */ /* 0x040fe200078e02a2 */
[----:B------:R0:W2:Y:S03]  /*0e50*/  LDG.E.U16 R92, desc[UR10][R68.64] ;  /* 0x0000000a445c7981 */ /* 0x0000a6000c1e1500 */
[C---:B------:R-:W-:Y:S01]  /*0e60*/  IMAD.WIDE R72, R10.reuse, 0x2, R26 ;  /* 0x000000020a487825 */ /* 0x040fe200078e021a */
[----:B------:R1:W3:Y:S03]  /*0e70*/  LDG.E.U16 R94, desc[UR10][R70.64] ;  /* 0x0000000a465e7981 */ /* 0x0002e6000c1e1500 */
[C---:B------:R-:W-:Y:S01]  /*0e80*/  IMAD.WIDE R74, R10.reuse, 0x2, R28 ;  /* 0x000000020a4a7825 */ /* 0x040fe200078e021c */
[----:B------:R4:W5:Y:S03]  /*0e90*/  LDG.E.U16 R96, desc[UR10][R72.64] ;  /* 0x0000000a48607981 */ /* 0x000966000c1e1500 */
[C---:B------:R-:W-:Y:S01]  /*0ea0*/  IMAD.WIDE R76, R10.reuse, 0x2, R30 ;  /* 0x000000020a4c7825 */ /* 0x040fe200078e021e */
[----:B------:R4:W5:Y:S03]  /*0eb0*/  LDG.E.U16 R98, desc[UR10][R74.64] ;  /* 0x0000000a4a627981 */ /* 0x000966000c1e1500 */
[C---:B------:R-:W-:Y:S01]  /*0ec0*/  IMAD.WIDE R78, R10.reuse, 0x2, R32 ;  /* 0x000000020a4e7825 */ /* 0x040fe200078e0220 */
[----:B------:R4:W5:Y:S03]  /*0ed0*/  LDG.E.U16 R100, desc[UR10][R76.64] ;  /* 0x0000000a4c647981 */ /* 0x000966000c1e1500 */
[C---:B------:R-:W-:Y:S01]  /*0ee0*/  IMAD.WIDE R84, R10.reuse, 0x2, R34 ;  /* 0x000000020a547825 */ /* 0x040fe200078e0222 */
[----:B------:R4:W5:Y:S03]  /*0ef0*/  LDG.E.U16 R102, desc[UR10][R78.64] ;  /* 0x0000000a4e667981 */ /* 0x000966000c1e1500 */
[----:B------:R-:W-:-:S02]  /*0f00*/  IMAD.WIDE R86, R10, 0x2, R22 ;  /* 0x000000020a567825 */ /* 0x000fc400078e0216 */
[----:B------:R-:W5:Y:S02]  /*0f10*/  LDG.E.U16 R84, desc[UR10][R84.64] ;  /* 0x0000000a54547981 */ /* 0x000f64000c1e1500 */
[C---:B------:R-:W-:Y:S02]  /*0f20*/  IMAD.WIDE R88, R10.reuse, 0x2, R36 ;  /* 0x000000020a587825 */ /* 0x040fe400078e0224 */
[----:B------:R-:W5:Y:S02]  /*0f30*/  LDG.E.U16 R86, desc[UR10][R86.64] ;  /* 0x0000000a56567981 */ /* 0x000f64000c1e1500 */
[C---:B------:R-:W-:Y:S02]  /*0f40*/  IMAD.WIDE R90, R10.reuse, 0x2, R38 ;  /* 0x000000020a5a7825 */ /* 0x040fe400078e0226 */
[----:B------:R-:W5:Y:S02]  /*0f50*/  LDG.E.U16 R88, desc[UR10][R88.64] ;  /* 0x0000000a58587981 */ /* 0x000f64000c1e1500 */
[----:B0-----:R-:W-:-:S02]  /*0f60*/  IMAD.WIDE R68, R10, 0x2, R40 ;  /* 0x000000020a447825 */ /* 0x001fc400078e0228 */
[----:B------:R-:W5:Y:S02]  /*0f70*/  LDG.E.U16 R90, desc[UR10][R90.64] ;  /* 0x0000000a5a5a7981 */ /* 0x000f64000c1e1500 */
[C---:B-1----:R-:W-:Y:S02]  /*0f80*/  IMAD.WIDE R70, R10.reuse, 0x2, R42 ;  /* 0x000000020a467825 */ /* 0x042fe400078e022a */
[----:B------:R-:W5:Y:S02]  /*0f90*/  LDG.E.U16 R104, desc[UR10][R68.64] ;  /* 0x0000000a44687981 */ /* 0x000f64000c1e1500 */
[C---:B----4-:R-:W-:Y:S02]  /*0fa0*/  IMAD.WIDE R72, R10.reuse, 0x2, R44 ;  /* 0x000000020a487825 */ /* 0x050fe400078e022c */
[----:B------:R0:W4:Y:S02]  /*0fb0*/  LDG.E.U16 R106, desc[UR10][R70.64] ;  /* 0x0000000a466a7981 */ /* 0x000124000c1e1500 */
[----:B------:R-:W-:-:S02]  /*0fc0*/  IMAD.WIDE R74, R10, 0x2, R46 ;  /* 0x000000020a4a7825 */ /* 0x000fc400078e022e */
[----:B------:R-:W4:Y:S02]  /*0fd0*/  LDG.E.U16 R108, desc[UR10][R72.64] ;  /* 0x0000000a486c7981 */ /* 0x000f24000c1e1500 */
[C---:B------:R-:W-:Y:S02]  /*0fe0*/  IMAD.WIDE R76, R10.reuse, 0x2, R48 ;  /* 0x000000020a4c7825 */ /* 0x040fe400078e0230 */
[----:B------:R-:W4:Y:S02]  /*0ff0*/  LDG.E.U16 R110, desc[UR10][R74.64] ;  /* 0x0000000a4a6e7981 */ /* 0x000f24000c1e1500 */
[----:B------:R-:W-:Y:S02]  /*1000*/  IMAD.WIDE R78, R10, 0x2, R24 ;  /* 0x000000020a4e7825 */ /* 0x000fe400078e0218 */
[----:B------:R-:W4:Y:S04]  /*1010*/  LDG.E.U16 R112, desc[UR10][R76.64] ;  /* 0x0000000a4c707981 */ /* 0x000f28000c1e1500 */
[----:B------:R1:W4:Y:S01]  /*1020*/  LDG.E.U16 R114, desc[UR10][R78.64] ;  /* 0x0000000a4e727981 */ /* 0x000322000c1e1500 */
[----:B------:R-:W-:Y:S01]  /*1030*/  BAR.SYNC.DEFER_BLOCKING 0x0 ;  /* 0x0000000000007b1d */ /* 0x000fe20000010000 */
[----:B0-----:R-:W-:-:S04]  /*1040*/  IMAD.WIDE R70, R8, 0x2, R150 ;  /* 0x0000000208467825 */ /* 0x001fc800078e0296 */
[----:B------:R-:W-:-:S04]  /*1050*/  IMAD.WIDE R68, R8, 0x2, R20 ;  /* 0x0000000208447825 */ /* 0x000fc800078e0214 */
[----:B-1----:R-:W-:-:S04]  /*1060*/  IMAD.WIDE R78, R8, 0x2, R50 ;  /* 0x00000002084e7825 */ /* 0x002fc800078e0232 */
[----:B------:R-:W-:-:S04]  /*1070*/  IMAD.WIDE R72, R8, 0x2, R152 ;  /* 0x0000000208487825 */ /* 0x000fc800078e0298 */
[----:B------:R-:W-:-:S04]  /*1080*/  IMAD.WIDE R74, R8, 0x2, R144 ;  /* 0x00000002084a7825 */ /* 0x000fc800078e0290 */
[C---:B------:R-:W-:Y:S01]  /*1090*/  IMAD.WIDE R76, R8.reuse, 0x2, R154 ;  /* 0x00000002084c7825 */ /* 0x040fe200078e029a */
[----:B--2---:R-:W-:Y:S04]  /*10a0*/  STS.U16 [R3+UR5], R92 ;  /* 0x0000005c03007988 */ /* 0x004fe80008000405 */
[----:B---3--:R-:W-:Y:S04]  /*10b0*/  STS.U16 [R3+UR5+0x100], R94 ;  /* 0x0001005e03007988 */ /* 0x008fe80008000405 */
[----:B-----5:R-:W-:Y:S04]  /*10c0*/  STS.U16 [R3+UR5+0x200], R96 ;  /* 0x0002006003007988 */ /* 0x020fe80008000405 */
[----:B------:R-:W-:Y:S04]  /*10d0*/  STS.U16 [R3+UR5+0x300], R98 ;  /* 0x0003006203007988 */ /* 0x000fe80008000405 */
[----:B------:R-:W-:Y:S04]  /*10e0*/  STS.U16 [R3+UR5+0x400], R100 ;  /* 0x0004006403007988 */ /* 0x000fe80008000405 */
[----:B------:R-:W-:Y:S04]  /*10f0*/  STS.U16 [R3+UR5+0x500], R102 ;  /* 0x0005006603007988 */ /* 0x000fe80008000405 */
[----:B------:R0:W-:Y:S04]  /*1100*/  STS.U16 [R3+UR5+0x600], R84 ;  /* 0x0006005403007988 */ /* 0x0001e80008000405 */
[----:B------:R1:W-:Y:S04]  /*1110*/  STS.U16 [R3+UR5+0x700], R86 ;  /* 0x0007005603007988 */ /* 0x0003e80008000405 */
[----:B------:R2:W-:Y:S04]  /*1120*/  STS.U16 [R3+UR5+0x800], R88 ;  /* 0x0008005803007988 */ /* 0x0005e80008000405 */
[----:B------:R3:W-:Y:S04]  /*1130*/  STS.U16 [R3+UR5+0x900], R90 ;  /* 0x0009005a03007988 */ /* 0x0007e80008000405 */
[----:B------:R-:W-:Y:S04]  /*1140*/  STS.U16 [R3+UR5+0xa00], R104 ;  /* 0x000a006803007988 */ /* 0x000fe80008000405 */
[----:B----4-:R-:W-:Y:S04]  /*1150*/  STS.U16 [R3+UR5+0xb00], R106 ;  /* 0x000b006a03007988 */ /* 0x010fe80008000405 */
[----:B------:R-:W-:Y:S04]  /*1160*/  STS.U16 [R3+UR5+0xc00], R108 ;  /* 0x000c006c03007988 */ /* 0x000fe80008000405 */
[----:B------:R-:W-:Y:S04]  /*1170*/  STS.U16 [R3+UR5+0xd00], R110 ;  /* 0x000d006e03007988 */ /* 0x000fe80008000405 */
[----:B------:R-:W-:Y:S04]  /*1180*/  STS.U16 [R3+UR5+0xe00], R112 ;  /* 0x000e007003007988 */ /* 0x000fe80008000405 */
[----:B------:R-:W-:Y:S01]  /*1190*/  STS.U16 [R3+UR5+0xf00], R114 ;  /* 0x000f007203007988 */ /* 0x000fe20008000405 */
[----:B------:R-:W-:Y:S01]  /*11a0*/  BAR.SYNC.DEFER_BLOCKING 0x0 ;  /* 0x0000000000007b1d */ /* 0x000fe20000010000 */
[----:B0-----:R-:W-:-:S05]  /*11b0*/  IMAD.WIDE R84, R8, 0x2, R52 ;  /* 0x0000000208547825 */ /* 0x001fca00078e0234 */
[----:B------:R0:W4:Y:S04]  /*11c0*/  LDG.E.U16 R92, desc[UR10][R70.64] ;  /* 0x0000000a465c7981 */ /* 0x000128000c1e1500 */
[----:B------:R5:W4:Y:S04]  /*11d0*/  LDG.E.U16 R93, desc[UR10][R68.64] ;  /* 0x0000000a445d7981 */ /* 0x000b28000c1e1500 */
[----:B------:R-:W4:Y:S01]  /*11e0*/  LDG.E.U16 R99, desc[UR10][R78.64] ;  /* 0x0000000a4e637981 */ /* 0x000f22000c1e1500 */
[----:B0-----:R-:W-:-:S03]  /*11f0*/  IMAD.WIDE R70, R8, 0x2, R54 ;  /* 0x0000000208467825 */ /* 0x001fc600078e0236 */
[----:B------:R-:W4:Y:S04]  /*1200*/  LDG.E.U16 R98, desc[UR10][R84.64] ;  /* 0x0000000a54627981 */ /* 0x000f28000c1e1500 */
[----:B------:R0:W4:Y:S04]  /*1210*/  LDG.E.U16 R95, desc[UR10][R72.64] ;  /* 0x0000000a485f7981 */ /* 0x000128000c1e1500 */
[----:B------:R-:W4:Y:S04]  /*1220*/  LDG.E.U16 R101, desc[UR10][R70.64] ;  /* 0x0000000a46657981 */ /* 0x000f28000c1e1500 */
[----:B------:R-:W4:Y:S01]  /*1230*/  LDG.E.U16 R94, desc[UR10][R74.64] ;  /* 0x0000000a4a5e7981 */ /* 0x000f22000c1e1500 */
[----:B-1----:R-:W-:-:S03]  /*1240*/  IMAD.WIDE R86, R8, 0x2, R56 ;  /* 0x0000000208567825 */ /* 0x002fc600078e0238 */
[----:B------:R1:W4:Y:S01]  /*1250*/  LDG.E.U16 R97, desc[UR10][R76.64] ;  /* 0x0000000a4c617981 */ /* 0x000322000c1e1500 */
[----:B--2---:R-:W-:-:S03]  /*1260*/  IMAD.WIDE R88, R8, 0x2, R58 ;  /* 0x0000000208587825 */ /* 0x004fc600078e023a */
[----:B------:R-:W2:Y:S04]  /*1270*/  LDG.E.U16 R100, desc[UR10][R86.64] ;  /* 0x0000000a56647981 */ /* 0x000ea8000c1e1500 */
[----:B------:R-:W2:Y:S01]  /*1280*/  LDG.E.U16 R103, desc[UR10][R88.64] ;  /* 0x0000000a58677981 */ /* 0x000ea2000c1e1500 */
[----:B-----5:R-:W-:-:S03]  /*1290*/  IMAD.WIDE R68, R8, 0x2, R62 ;  /* 0x0000000208447825 */ /* 0x020fc600078e023e */
[----:B------:R-:W-:Y:S04]  /*12a0*/  LDSM.16.MT88.4 R136, [R5+0x1000] ;  /* 0x001000000588783b */ /* 0x000fe80000004200 */
[----:B------:R-:W5:Y:S01]  /*12b0*/  LDG.E.U16 R96, desc[UR10][R68.64] ;  /* 0x0000000a44607981 */ /* 0x000f62000c1e1500 */
[----:B---3--:R-:W-:-:S03]  /*12c0*/  IMAD.WIDE R90, R8, 0x2, R60 ;  /* 0x00000002085a7825 */ /* 0x008fc600078e023c */
[----:B------:R-:W3:Y:S01]  /*12d0*/  LDSM.16.M88.4 R132, [R6] ;  /* 0x000000000684783b */ /* 0x000ee20000000200 */
[----:B0-----:R-:W-:-:S03]  /*12e0*/  IMAD.WIDE R72, R8, 0x2, R146 ;  /* 0x0000000208487825 */ /* 0x001fc600078e0292 */
[----:B------:R0:W5:Y:S01]  /*12f0*/  LDG.E.U16 R160, desc[UR10][R90.64] ;  /* 0x0000000a5aa07981 */ /* 0x000162000c1e1500 */
[----:B------:R-:W-:-:S03]  /*1300*/  IMAD.WIDE R78, R8, 0x2, R64 ;  /* 0x00000002084e7825 */ /* 0x000fc600078e0240 */
[----:B------:R3:W5:Y:S01]  /*1310*/  LDG.E.U16 R167, desc[UR10][R72.64] ;  /* 0x0000000a48a77981 */ /* 0x000762000c1e1500 */
[----:B-1----:R-:W-:-:S03]  /*1320*/  IMAD.WIDE R76, R8, 0x2, R148 ;  /* 0x00000002084c7825 */ /* 0x002fc600078e0294 */
[----:B------:R-:W5:Y:S04]  /*1330*/  LDG.E.U16 R169, desc[UR10][R78.64] ;  /* 0x0000000a4ea97981 */ /* 0x000f68000c1e1500 */
[----:B------:R1:W5:Y:S04]  /*1340*/  LDG.E.U16 R158, desc[UR10][R76.64] ;  /* 0x0000000a4c9e7981 */ /* 0x000368000c1e1500 */
[----:B0-----:R-:W0:Y:S04]  /*1350*/  LDSM.16.M88.4 R88, [R6+0x200] ;  /* 0x000200000658783b */ /* 0x001e280000000200 */
[----:B------:R-:W-:Y:S01]  /*1360*/  LDSM.16.M88.4 R140, [R6+0xe00] ;  /* 0x000e0000068c783b */ /* 0x000fe20000000200 */
[----:B------:R-:W-:-:S03]  /*1370*/  IMAD.WIDE R84, R8, 0x2, R66 ;  /* 0x0000000208547825 */ /* 0x000fc600078e0242 */
[----:B------:R-:W0:Y:S04]  /*1380*/  LDSM.16.M88.4 R124, [R6+0x400] ;  /* 0x00040000067c783b */ /* 0x000e280000000200 */
[----:B------:R0:W5:Y:S04]  /*1390*/  LDG.E.U16 R166, desc[UR10][R84.64] ;  /* 0x0000000a54a67981 */ /* 0x000168000c1e1500 */
[----:B------:R-:W0:Y:S04]  /*13a0*/  LDSM.16.M88.4 R108, [R6+0x600] ;  /* 0x00060000066c783b */ /* 0x000e280000000200 */
[----:B------:R-:W0:Y:S04]  /*13b0*/  LDSM.16.M88.4 R104, [R6+0x800] ;  /* 0x000800000668783b */ /* 0x000e280000000200 */
[----:B------:R-:W2:Y:S04]  /*13c0*/  LDSM.16.M88.4 R68, [R6+0xa00] ;  /* 0x000a00000644783b */ /* 0x000ea80000000200 */
[----:B---3--:R-:W3:Y:S01]  /*13d0*/  LDSM.16.M88.4 R72, [R6+0xc00] ;  /* 0x000c00000648783b */ /* 0x008ee20000000200 */
[----:B------:R-:W-:Y:S01]  /*13e0*/  BAR.SYNC.DEFER_BLOCKING 0x0 ;  /* 0x0000000000007b1d */ /* 0x000fe20000010000 */
[C---:B-1----:R-:W-:Y:S06]  /*13f0*/  HMMA.16816.F32 R76, R136.reuse, R132, RZ ;  /* 0x00000084884c723c */ /* 0x042fec00000018ff */
[C---:B------:R-:W-:Y:S06]  /*1400*/  HMMA.16816.F32 R132, R136.reuse, R134, RZ ;  /* 0x000000868884723c */ /* 0x040fec00000018ff */
[C---:B0-----:R-:W-:Y:S06]  /*1410*/  HMMA.16816.F32 R128, R136.reuse, R88, RZ ;  /* 0x000000588880723c */ /* 0x041fec00000018ff */
[C---:B------:R-:W-:Y:S06]  /*1420*/  HMMA.16816.F32 R88, R136.reuse, R90, RZ ;  /* 0x0000005a8858723c */ /* 0x040fec00000018ff */
[C---:B------:R-:W-:Y:S06]  /*1430*/  HMMA.16816.F32 R120, R136.reuse, R124, RZ ;  /* 0x0000007c8878723c */ /* 0x040fec00000018ff */
[C---:B------:R-:W-:Y:S06]  /*1440*/  HMMA.16816.F32 R124, R136.reuse, R126, RZ ;  /* 0x0000007e887c723c */ /* 0x040fec00000018ff */
[C---:B------:R-:W-:Y:S06]  /*1450*/  HMMA.16816.F32 R84, R136.reuse, R108, RZ ;  /* 0x0000006c8854723c */ /* 0x040fec00000018ff */
[C---:B------:R-:W-:Y:S06]  /*1460*/  HMMA.16816.F32 R108, R136.reuse, R110, RZ ;  /* 0x0000006e886c723c */ /* 0x040fec00000018ff */
[C---:B------:R-:W-:Y:S06]  /*1470*/  HMMA.16816.F32 R112, R136.reuse, R104, RZ ;  /* 0x000000688870723c */ /* 0x040fec00000018ff */
[C---:B------:R-:W-:Y:S01]  /*1480*/  HMMA.16816.F32 R104, R136.reuse, R106, RZ ;  /* 0x0000006a8868723c */ /* 0x040fe200000018ff */
[----:B----4-:R-:W-:Y:S04]  /*1490*/  STS.U16 [R12+UR5], R93 ;  /* 0x0000005d0c007988 */ /* 0x010fe80008000405 */
[----:B------:R-:W-:Y:S04]  /*14a0*/  STS.U16 [R12+UR5+0x800], R99 ;  /* 0x000800630c007988 */ /* 0x000fe80008000405 */
[----:B------:R-:W-:Y:S04]  /*14b0*/  STS.U16 [R13+UR5+0x100], R92 ;  /* 0x0001005c0d007988 */ /* 0x000fe80008000405 */
[----:B------:R-:W-:Y:S04]  /*14c0*/  STS.U16 [R13+UR5+0x900], R98 ;  /* 0x000900620d007988 */ /* 0x000fe80008000405 */
[----:B------:R-:W-:Y:S04]  /*14d0*/  STS.U16 [R14+UR5+0x200], R95 ;  /* 0x0002005f0e007988 */ /* 0x000fe80008000405 */
[----:B------:R-:W-:Y:S04]  /*14e0*/  STS.U16 [R14+UR5+0xa00], R101 ;  /* 0x000a00650e007988 */ /* 0x000fe80008000405 */
[----:B------:R0:W-:Y:S02]  /*14f0*/  STS.U16 [R15+UR5+0x300], R94 ;  /* 0x0003005e0f007988 */ /* 0x0001e40008000405 */
[----:B0-----:R-:W-:Y:S07]  /*1500*/  HMMA.16816.F32 R92, R136, R140, RZ ;  /* 0x0000008c885c723c */ /* 0x001fee00000018ff */
[----:B------:R-:W-:Y:S01]  /*1510*/  FMUL R140, R76, UR7 ;  /* 0x000000074c8c7c20 */ /* 0x000fe20008400000 */
[----:B------:R-:W-:-:S05]  /*1520*/  FMUL R141, R77, UR7 ;  /* 0x000000074d8d7c20 */ /* 0x000fca0008400000 */
[----:B------:R-:W-:Y:S01]  /*1530*/  FMNMX R141, R140, R141, !PT ;  /* 0x0000008d8c8d7209 */ /* 0x000fe20007800000 */
        /* <DEDUP_REMOVED lines=26> */
[----:B------:R-:W-:Y:S01]  /*16e0*/  FMUL R140, R109, UR7 ;  /* 0x000000076d8c7c20 */ /* 0x000fe20008400000 */
[----:B--2---:R-:W-:Y:S04]  /*16f0*/  STS.U16 [R15+UR5+0xb00], R100 ;  /* 0x000b00640f007988 */ /* 0x004fe80008000405 */
[----:B------:R0:W-:Y:S01]  /*1700*/  STS.U16 [R16+UR5+0xc00], R103 ;  /* 0x000c006710007988 */ /* 0x0001e20008000405 */
[----:B------:R-:W-:Y:S01]  /*1710*/  FMNMX R141, R140, R141, !PT ;  /* 0x0000008d8c8d7209 */ /* 0x000fe20007800000 */
[----:B------:R-:W-:Y:S01]  /*1720*/  FMUL R140, R112, UR7 ;  /* 0x00000007708c7c20 */ /* 0x000fe20008400000 */
[C---:B0-----:R-:W-:Y:S04]  /*1730*/  HMMA.16816.F32 R100, R136.reuse, R68, RZ ;  /* 0x000000448864723c */ /* 0x041fe800000018ff */
[----:B------:R-:W-:Y:S01]  /*1740*/  FMNMX R141, R140, R141, !PT ;  /* 0x0000008d8c8d7209 */ /* 0x000fe20007800000 */
[----:B------:R-:W-:Y:S01]  /*1750*/  FMUL R140, R113, UR7 ;  /* 0x00000007718c7c20 */ /* 0x000fe20008400000 */
[----:B------:R-:W-:Y:S04]  /*1760*/  HMMA.16816.F32 R68, R136, R70, RZ ;  /* 0x000000468844723c */ /* 0x000fe800000018ff */
[----:B------:R-:W-:Y:S01]  /*1770*/  FMNMX R141, R140, R141, !PT ;  /* 0x0000008d8c8d7209 */ /* 0x000fe20007800000 */
[----:B------:R-:W-:-:S05]  /*1780*/  FMUL R140, R104, UR7 ;  /* 0x00000007688c7c20 */ /* 0x000fca0008400000 */
[----:B------:R-:W-:Y:S01]  /*1790*/  FMNMX R141, R140, R141, !PT ;  /* 0x0000008d8c8d7209 */ /* 0x000fe20007800000 */
[----:B------:R-:W-:Y:S01]  /*17a0*/  FMUL R140, R105, UR7 ;  /* 0x00000007698c7c20 */ /* 0x000fe20008400000 */
[----:B------:R-:W-:Y:S04]  /*17b0*/  STS.U16 [R16+UR5+0x400], R97 ;  /* 0x0004006110007988 */ /* 0x000fe80008000405 */
[----:B-----5:R3:W-:Y:S01]  /*17c0*/  STS.U16 [R17+UR5+0x500], R96 ;  /* 0x0005006011007988 */ /* 0x0207e20008000405 */
[----:B------:R-:W-:Y:S01]  /*17d0*/  FMNMX R141, R140, R141, !PT ;  /* 0x0000008d8c8d7209 */ /* 0x000fe20007800000 */
[----:B------:R-:W-:Y:S01]  /*17e0*/  FMUL R140, R100, UR7 ;  /* 0x00000007648c7c20 */ /* 0x000fe20008400000 */
[C---:B---3--:R-:W-:Y:S04]  /*17f0*/  HMMA.16816.F32 R96, R136.reuse, R72, RZ ;  /* 0x000000488860723c */ /* 0x048fe800000018ff */
[----:B------:R-:W-:Y:S01]  /*1800*/  FMNMX R141, R140, R141, !PT ;  /* 0x0000008d8c8d7209 */ /* 0x000fe20007800000 */
[----:B------:R-:W-:Y:S01]  /*1810*/  FMUL R140, R101, UR7 ;  /* 0x00000007658c7c20 */ /* 0x000fe20008400000 */
[----:B------:R-:W-:Y:S04]  /*1820*/  HMMA.16816.F32 R72, R136, R74, RZ ;  /* 0x0000004a8848723c */ /* 0x000fe800000018ff */
[----:B------:R-:W-:Y:S01]  /*1830*/  FMNMX R141, R140, R141, !PT ;  /* 0x0000008d8c8d7209 */ /* 0x000fe20007800000 */
[----:B------:R-:W-:-:S05]  /*1840*/  FMUL R140, R68, UR7 ;  /* 0x00000007448c7c20 */ /* 0x000fca0008400000 */
[----:B------:R-:W-:Y:S01]  /*1850*/  FMNMX R141, R140, R141, !PT ;  /* 0x0000008d8c8d7209 */ /* 0x000fe20007800000 */
[----:B------:R-:W-:-:S05]  /*1860*/  FMUL R140, R69, UR7 ;  /* 0x00000007458c7c20 */ /* 0x000fca0008400000 */
[----:B------:R-:W-:Y:S02]  /*1870*/  FMNMX R141, R140, R141, !PT ;  /* 0x0000008d8c8d7209 */ /* 0x000fe40007800000 */
[----:B------:R-:W-:-:S05]  /*1880*/  FMUL R140, R96, UR7 ;  /* 0x00000007608c7c20 */ /* 0x000fca0008400000 */
[----:B------:R-:W-:Y:S01]  /*1890*/  FMNMX R141, R140, R141, !PT ;  /* 0x0000008d8c8d7209 */ /* 0x000fe20007800000 */
[----:B------:R-:W-:Y:S01]  /*18a0*/  FMUL R140, R97, UR7 ;  /* 0x00000007618c7c20 */ /* 0x000fe20008400000 */
[----:B------:R-:W-:Y:S04]  /*18b0*/  HMMA.16816.F32 R136, R136, R142, RZ ;  /* 0x0000008e8888723c */ /* 0x000fe800000018ff */
        /* <DEDUP_REMOVED lines=12> */
[----:B------:R-:W-:-:S05]  /*1980*/  FMNMX R140, R140, R141, !PT ;  /* 0x0000008d8c8c7209 */ /* 0x000fca0007800000 */
[----:B------:R-:W0:Y:S02]  /*1990*/  SHFL.BFLY PT, R141, R140, 0x2, 0x1f ;  /* 0x0c401f008c8d7f89 */ /* 0x000e2400000e0000 */
[----:B0-----:R-:W-:-:S05]  /*19a0*/  FMNMX R141, R140, R141, !PT ;  /* 0x0000008d8c8d7209 */ /* 0x001fca0007800000 */
[----:B------:R-:W0:Y:S04]  /*19b0*/  SHFL.BFLY PT, R142, R141, 0x1, 0x1f ;  /* 0x0c201f008d8e7f89 */ /* 0x000e2800000e0000 */
[----:B------:R-:W-:Y:S04]  /*19c0*/  STS.U16 [R17+UR5+0xd00], R160 ;  /* 0x000d00a011007988 */ /* 0x000fe80008000405 */
[----:B------:R-:W-:Y:S04]  /*19d0*/  STS.U16 [R18+UR5+0x600], R167 ;  /* 0x000600a712007988 */ /* 0x000fe80008000405 */
[----:B------:R-:W-:Y:S04]  /*19e0*/  STS.U16 [R18+UR5+0xe00], R169 ;  /* 0x000e00a912007988 */ /* 0x000fe80008000405 */
[----:B------:R1:W-:Y:S01]  /*19f0*/  STS.U16 [R19+UR5+0x700], R158 ;  /* 0x0007009e13007988 */ /* 0x0003e20008000405 */
[----:B0-----:R-:W-:-:S04]  /*1a00*/  FMNMX R142, R141, R142, !PT ;  /* 0x0000008e8d8e7209 */ /* 0x001fc80007800000 */
[----:B-1----:R-:W-:-:S05]  /*1a10*/  FMNMX R158, R142, R161, !PT ;  /* 0x000000a18e9e7209 */ /* 0x002fca0007800000 */
[--C-:B------:R-:W-:Y:S01]  /*1a20*/  FFMA R76, R76, UR7, -R158.reuse ;  /* 0x000000074c4c7c23 */ /* 0x100fe2000800089e */
[----:B------:R-:W-:-:S03]  /*1a30*/  FFMA R77, R77, UR7, -R158 ;  /* 0x000000074d4d7c23 */ /* 0x000fc6000800089e */
[----:B------:R-:W-:Y:S01]  /*1a40*/  FMUL R76, R76, 1.4426950216293334961 ;  /* 0x3fb8aa3b4c4c7820 */ /* 0x000fe20000400000 */
[----:B------:R-:W-:-:S05]  /*1a50*/  FMUL R77, R77, 1.4426950216293334961 ;  /* 0x3fb8aa3b4d4d7820 */ /* 0x000fca0000400000 */
[----:B------:R-:W-:Y:S08]  /*1a60*/  MUFU.EX2 R76, R76 ;  /* 0x0000004c004c7308 */ /* 0x000ff00000000800 */
[----:B------:R-:W0:Y:S01]  /*1a70*/  MUFU.EX2 R77, R77 ;  /* 0x0000004d004d7308 */ /* 0x000e220000000800 */
[----:B------:R-:W-:-:S04]  /*1a80*/  FFMA R133, R133, UR7, -R158 ;  /* 0x0000000785857c23 */ /* 0x000fc8000800089e */
[----:B------:R-:W-:Y:S01]  /*1a90*/  FMUL R141, R133, 1.4426950216293334961 ;  /* 0x3fb8aa3b858d7820 */ /* 0x000fe20000400000 */
[----:B0-----:R-:W-:Y:S01]  /*1aa0*/  FADD R133, R76, R77 ;  /* 0x0000004d4c857221 */ /* 0x001fe20000000000 */
[----:B------:R-:W-:Y:S01]  /*1ab0*/  F2FP.F16.F32.PACK_AB R140, R77, R76 ;  /* 0x0000004c4d8c723e */ /* 0x000fe200000000ff */
        /* <DEDUP_REMOVED lines=62> */
[----:B------:R-:W-:-:S04]  /*1ea0*/  FFMA R132, R132, UR7, -R158 ;  /* 0x0000000784847c23 */ /* 0x000fc8000800089e */
[----:B------:R-:W-:Y:S01]  /*1eb0*/  FMNMX R76, R76, R77, !PT ;  /* 0x0000004d4c4c7209 */ /* 0x000fe20007800000 */
[----:B------:R-:W-:-:S04]  /*1ec0*/  FMUL R132, R132, 1.4426950216293334961 ;  /* 0x3fb8aa3b84847820 */ /* 0x000fc80000400000 */
[----:B------:R-:W0:Y:S02]  /*1ed0*/  SHFL.BFLY PT, R77, R76, 0x2, 0x1f ;  /* 0x0c401f004c4d7f89 */ /* 0x000e2400000e0000 */
[----:B------:R-:W1:Y:S08]  /*1ee0*/  MUFU.EX2 R132, R132 ;  /* 0x0000008400847308 */ /* 0x000e700000000800 */
[----:B------:R-:W2:Y:S01]  /*1ef0*/  MUFU.EX2 R141, R141 ;  /* 0x0000008d008d7308 */ /* 0x000ea20000000800 */
[----:B-1----:R-:W-:Y:S01]  /*1f00*/  FADD R142, R132, R133 ;  /* 0x00000085848e7221 */ /* 0x002fe20000000000 */
[----:B0-----:R-:W-:-:S03]  /*1f10*/  FMNMX R77, R76, R77, !PT ;  /* 0x0000004d4c4d7209 */ /* 0x001fc60007800000 */
[C---:B--2---:R-:W-:Y:S01]  /*1f20*/  FADD R133, R141.reuse, R142 ;  /* 0x0000008e8d857221 */ /* 0x044fe20000000000 */
[----:B------:R-:W-:Y:S02]  /*1f30*/  F2FP.F16.F32.PACK_AB R142, R141, R132 ;  /* 0x000000848d8e723e */ /* 0x000fe400000000ff */
[----:B------:R-:W0:Y:S04]  /*1f40*/  SHFL.BFLY PT, R132, R77, 0x1, 0x1f ;  /* 0x0c201f004d847f89 */ /* 0x000e2800000e0000 */
[----:B------:R1:W-:Y:S01]  /*1f50*/  STS.U16 [R19+UR5+0xf00], R166 ;  /* 0x000f00a613007988 */ /* 0x0003e20008000405 */
[----:B------:R-:W-:Y:S01]  /*1f60*/  FADD R141, -R158, R161 ;  /* 0x000000a19e8d7221 */ /* 0x000fe20000000100 */
[----:B0-----:R-:W-:-:S04]  /*1f70*/  FMNMX R132, R77, R132, !PT ;  /* 0x000000844d847209 */ /* 0x001fc80007800000 */
[----:B------:R-:W-:-:S05]  /*1f80*/  FMNMX R132, R132, R159, !PT ;  /* 0x0000009f84847209 */ /* 0x000fca0007800000 */
[--C-:B------:R-:W-:Y:S01]  /*1f90*/  FFMA R78, R78, UR7, -R132.reuse ;  /* 0x000000074e4e7c23 */ /* 0x100fe20008000884 */
[--C-:B------:R-:W-:Y:S01]  /*1fa0*/  FFMA R79, R79, UR7, -R132.reuse ;  /* 0x000000074f4f7c23 */ /* 0x100fe20008000884 */
[--C-:B------:R-:W-:Y:S01]  /*1fb0*/  FFMA R134, R134, UR7, -R132.reuse ;  /* 0x0000000786867c23 */ /* 0x100fe20008000884 */
[----:B------:R-:W-:Y:S01]  /*1fc0*/  FADD R76, -R132, R159 ;  /* 0x0000009f844c7221 */ /* 0x000fe20000000100 */
[----:B------:R-:W-:Y:S01]  /*1fd0*/  FMUL R78, R78, 1.4426950216293334961 ;  /* 0x3fb8aa3b4e4e7820 */ /* 0x000fe20000400000 */
[----:B------:R-:W-:Y:S01]  /*1fe0*/  FMUL R79, R79, 1.4426950216293334961 ;  /* 0x3fb8aa3b4f4f7820 */ /* 0x000fe20000400000 */
[----:B------:R-:W-:Y:S01]  /*1ff0*/  FMUL R168, R134, 1.4426950216293334961 ;  /* 0x3fb8aa3b86a87820 */ /* 0x000fe20000400000 */
[----:B------:R-:W-:Y:S01]  /*2000*/  FMUL R134, R76, 1.4426950216293334961 ;  /* 0x3fb8aa3b4c867820 */ /* 0x000fe20000400000 */
[----:B------:R-:W-:Y:S01]  /*2010*/  MUFU.EX2 R161, R78 ;  /* 0x0000004e00a17308 */ /* 0x000fe20000000800 */
[----:B------:R-:W-:-:S07]  /*2020*/  FFMA R135, R135, UR7, -R132 ;  /* 0x0000000787877c23 */ /* 0x000fce0008000884 */
[----:B------:R0:W-:Y:S01]  /*2030*/  MUFU.EX2 R170, R79 ;  /* 0x0000004f00aa7308 */ /* 0x0001e20000000800 */
[----:B------:R-:W-:Y:S01]  /*2040*/  BAR.SYNC.DEFER_BLOCKING 0x0 ;  /* 0x0000000000007b1d */ /* 0x000fe20000010000 */
[----:B------:R-:W-:Y:S01]  /*2050*/  FMUL R135, R135, 1.4426950216293334961 ;  /* 0x3fb8aa3b87877820 */ /* 0x000fe20000400000 */
[----:B------:R-:W-:-:S05]  /*2060*/  FMUL R141, R141, 1.4426950216293334961 ;  /* 0x3fb8aa3b8d8d7820 */ /* 0x000fca0000400000 */
[----:B------:R-:W2:Y:S01]  /*2070*/  MUFU.EX2 R160, R141 ;  /* 0x0000008d00a07308 */ /* 0x000ea20000000800 */
[----:B0-----:R-:W0:Y:S07]  /*2080*/  LDSM.16.M88.4 R76, [R4+UR5] ;  /* 0x00000005044c783b */ /* 0x001e2e0008000200 */
[----:B------:R-:W-:Y:S08]  /*2090*/  MUFU.EX2 R168, R168 ;  /* 0x000000a800a87308 */ /* 0x000ff00000000800 */
[----:B------:R-:W3:Y:S08]  /*20a0*/  MUFU.EX2 R134, R134 ;  /* 0x0000008600867308 */ /* 0x000ef00000000800 */
[----:B------:R-:W4:Y:S01]  /*20b0*/  MUFU.EX2 R135, R135 ;  /* 0x0000008700877308 */ /* 0x000f220000000800 */
[----:B------:R-:W-:Y:S01]  /*20c0*/  FFMA R129, R129, UR7, -R158 ;  /* 0x0000000781817c23 */ /* 0x000fe2000800089e */
[C---:B--2---:R-:W-:Y:S01]  /*20d0*/  FMUL R80, R160.reuse, R80 ;  /* 0x00000050a0507220 */ /* 0x044fe20000400000 */
[----:B------:R-:W-:Y:S01]  /*20e0*/  FMUL R81, R160, R81 ;  /* 0x00000051a0517220 */ /* 0x000fe20000400000 */
[----:B------:R-:W-:Y:S01]  /*20f0*/  F2FP.F16.F32.PACK_AB R141, R170, R161 ;  /* 0x000000a1aa8d723e */ /* 0x000fe200000000ff */
[----:B------:R-:W-:Y:S01]  /*2100*/  FMUL R129, R129, 1.4426950216293334961 ;  /* 0x3fb8aa3b81817820 */ /* 0x000fe20000400000 */
[----:B------:R-:W-:Y:S01]  /*2110*/  FFMA R130, R130, UR7, -R132 ;  /* 0x0000000782827c23 */ /* 0x000fe20008000884 */
[C---:B---3--:R-:W-:Y:S01]  /*2120*/  FMUL R82, R134.reuse, R82 ;  /* 0x0000005286527220 */ /* 0x048fe20000400000 */
[----:B------:R-:W-:Y:S01]  /*2130*/  FMUL R83, R134, R83 ;  /* 0x0000005386537220 */ /* 0x000fe20000400000 */
[----:B------:R-:W-:Y:S01]  /*2140*/  FFMA R128, R128, UR7, -R158 ;  /* 0x0000000780807c23 */ /* 0x000fe2000800089e */
[--C-:B------:R-:W-:Y:S01]  /*2150*/  FFMA R131, R131, UR7, -R132.reuse ;  /* 0x0000000783837c23 */ /* 0x100fe20008000884 */
[--C-:B------:R-:W-:Y:S01]  /*2160*/  FFMA R90, R90, UR7, -R132.reuse ;  /* 0x000000075a5a7c23 */ /* 0x100fe20008000884 */
[----:B----4-:R-:W-:Y:S01]  /*2170*/  F2FP.F16.F32.PACK_AB R143, R135, R168 ;  /* 0x000000a8878f723e */ /* 0x010fe200000000ff */
[----:B------:R-:W-:Y:S01]  /*2180*/  FFMA R91, R91, UR7, -R132 ;  /* 0x000000075b5b7c23 */ /* 0x000fe20008000884 */
[--C-:B------:R-:W-:Y:S01]  /*2190*/  FFMA R88, R88, UR7, -R158.reuse ;  /* 0x0000000758587c23 */ /* 0x100fe2000800089e */
[----:B------:R-:W-:Y:S01]  /*21a0*/  FFMA R89, R89, UR7, -R158 ;  /* 0x0000000759597c23 */ /* 0x000fe2000800089e */
[----:B------:R2:W-:Y:S01]  /*21b0*/  MUFU.EX2 R159, R129 ;  /* 0x00000081009f7308 */ /* 0x0005e20000000800 */
[----:B-1----:R-:W-:Y:S01]  /*21c0*/  FMUL R166, R130, 1.4426950216293334961 ;  /* 0x3fb8aa3b82a67820 */ /* 0x002fe20000400000 */
[----:B------:R-:W-:Y:S01]  /*21d0*/  FMUL R131, R131, 1.4426950216293334961 ;  /* 0x3fb8aa3b83837820 */ /* 0x000fe20000400000 */
[----:B0-----:R-:W-:Y:S01]  /*21e0*/  HMMA.16816.F32 R80, R140, R76, R80 ;  /* 0x0000004c8c50723c */ /* 0x001fe20000001850 */
[----:B------:R-:W-:Y:S01]  /*21f0*/  FMUL R130, R90, 1.4426950216293334961 ;  /* 0x3fb8aa3b5a827820 */ /* 0x000fe20000400000 */
[----:B------:R-:W-:Y:S01]  /*2200*/  FMUL R89, R89, 1.4426950216293334961 ;  /* 0x3fb8aa3b59597820 */ /* 0x000fe20000400000 */
[----:B--2---:R-:W-:-:S04]  /*2210*/  FMUL R129, R91, 1.4426950216293334961 ;  /* 0x3fb8aa3b5b817820 */ /* 0x004fc80000400000 */
[----:B------:R-:W-:Y:S01]  /*2220*/  FMUL R76, R128, 1.4426950216293334961 ;  /* 0x3fb8aa3b804c7820 */ /* 0x000fe20000400000 */
[----:B------:R-:W-:Y:S01]  /*2230*/  FMUL R77, R88, 1.4426950216293334961 ;  /* 0x3fb8aa3b584d7820 */ /* 0x000fe20000400000 */
[----:B------:R-:W-:Y:S08]  /*2240*/  MUFU.EX2 R128, R89 ;  /* 0x0000005900807308 */ /* 0x000ff00000000800 */
[----:B------:R-:W0:Y:S08]  /*2250*/  MUFU.EX2 R76, R76 ;  /* 0x0000004c004c7308 */ /* 0x000e300000000800 */
[----:B------:R-:W1:Y:S08]  /*2260*/  MUFU.EX2 R167, R77 ;  /* 0x0000004d00a77308 */ /* 0x000e700000000800 */
[----:B------:R-:W-:Y:S08]  /*2270*/  MUFU.EX2 R166, R166 ;  /* 0x000000a600a67308 */ /* 0x000ff00000000800 */
[----:B------:R-:W2:Y:S08]  /*2280*/  MUFU.EX2 R131, R131 ;  /* 0x0000008300837308 */ /* 0x000eb00000000800 */
[----:B------:R-:W-:Y:S08]  /*2290*/  MUFU.EX2 R130, R130 ;  /* 0x0000008200827308 */ /* 0x000ff00000000800 */
[----:B------:R-:W3:Y:S01]  /*22a0*/  MUFU.EX2 R129, R129 ;  /* 0x0000008100817308 */ /* 0x000ee20000000800 */
[----:B0-----:R-:W-:-:S02]  /*22b0*/  F2FP.F16.F32.PACK_AB R88, R159, R76 ;  /* 0x0000004c9f58723e */ /* 0x001fc400000000ff */
[----:B-1----:R-:W-:Y:S02]  /*22c0*/  F2FP.F16.F32.PACK_AB R90, R128, R167 ;  /* 0x000000a7805a723e */ /* 0x002fe400000000ff */
[----:B--2---:R-:W-:Y:S01]  /*22d0*/  F2FP.F16.F32.PACK_AB R89, R131, R166 ;  /* 0x000000a68359723e */ /* 0x004fe200000000ff */
[----:B------:R-:W-:Y:S01]  /*22e0*/  FADD R172, R76, R133 ;  /* 0x000000854cac7221 */ /* 0x000fe20000000000 */
[----:B---3--:R-:W-:-:S07]  /*22f0*/  F2FP.F16.F32.PACK_AB R91, R129, R130 ;  /* 0x00000082815b723e */ /* 0x008fce00000000ff */
[----:B------:R-:W-:Y:S01]  /*2300*/  HMMA.16816.F32 R80, R88, R78, R80 ;  /* 0x0000004e5850723c */ /* 0x000fe20000001850 */
[----:B------:R-:W0:Y:S01]  /*2310*/  LDSM.16.M88.4 R76, [R4+UR5+0x800] ;  /* 0x00080005044c783b */ /* 0x000e220008000200 */
[----:B------:R-:W-:Y:S01]  /*2320*/  FMUL R116, R160, R116 ;  /* 0x00000074a0747220 */ /* 0x000fe20000400000 */
[----:B------:R-:W-:Y:S01]  /*2330*/  FMUL R118, R134, R118 ;  /* 0x0000007686767220 */ /* 0x000fe20000400000 */
[----:B------:R-:W-:Y:S01]  /*2340*/  FMUL R117, R160, R117 ;  /* 0x00000075a0757220 */ /* 0x000fe20000400000 */
[----:B------:R-:W-:Y:S01]  /*2350*/  FMUL R119, R134, R119 ;  /* 0x0000007786777220 */ /* 0x000fe20000400000 */
[----:B------:R-:W-:-:S04]  /*2360*/  FFMA R120, R120, UR7, -R158 ;  /* 0x0000000778787c23 */ /* 0x000fc8000800089e */
[----:B------:R-:W-:Y:S02]  /*2370*/  FMUL R133, R120, 1.4426950216293334961 ;  /* 0x3fb8aa3b78857820 */ /* 0x000fe40000400000 */
[----:B0-----:R-:W-:Y:S07]  /*2380*/  HMMA.16816.F32 R116, R140, R76, R116 ;  /* 0x0000004c8c74723c */ /* 0x001fee0000001874 */
[----:B------:R-:W-:-:S04]  /*2390*/  FFMA R76, R124, UR7, -R158 ;  /* 0x000000077c4c7c23 */ /* 0x000fc8000800089e */
[----:B------:R-:W-:Y:S01]  /*23a0*/  FMUL R77, R76, 1.4426950216293334961 ;  /* 0x3fb8aa3b4c4d7820 */ /* 0x000fe20000400000 */
[----:B------:R-:W-:-:S03]  /*23b0*/  FFMA R76, R125, UR7, -R158 ;  /* 0x000000077d4c7c23 */ /* 0x000fc6000800089e */
[----:B------:R0:W-:Y:S01]  /*23c0*/  MUFU.EX2 R125, R77 ;  /* 0x0000004d007d7308 */ /* 0x0001e20000000800 */
[----:B------:R-:W-:-:S08]  /*23d0*/  FMUL R120, R76, 1.4426950216293334961 ;  /* 0x3fb8aa3b4c787820 */ /* 0x000fd00000400000 */
[----:B------:R-:W-:Y:S01]  /*23e0*/  HMMA.16816.F32 R116, R88, R78, R116 ;  /* 0x0000004e5874723c */ /* 0x000fe20000001874 */
[----:B0-----:R-:W0:Y:S01]  /*23f0*/  LDSM.16.M88.4 R76, [R156+UR5] ;  /* 0x000000059c4c783b */ /* 0x001e220008000200 */
[----:B------:R-:W-:Y:S01]  /*2400*/  FFMA R121, R121, UR7, -R158 ;  /* 0x0000000779797c23 */ /* 0x000fe2000800089e */
[--C-:B------:R-:W-:Y:S01]  /*2410*/  FFMA R122, R122, UR7, -R132.reuse ;  /* 0x000000077a7a7c23 */ /* 0x100fe20008000884 */
[--C-:B------:R-:W-:Y:S01]  /*2420*/  FFMA R123, R123, UR7, -R132.reuse ;  /* 0x000000077b7b7c23 */ /* 0x100fe20008000884 */
[--C-:B------:R-:W-:Y:S01]  /*2430*/  FFMA R126, R126, UR7, -R132.reuse ;  /* 0x000000077e7e7c23 */ /* 0x100fe20008000884 */
[----:B------:R-:W-:Y:S01]  /*2440*/  FFMA R127, R127, UR7, -R132 ;  /* 0x000000077f7f7c23 */ /* 0x000fe20008000884 */
[----:B------:R-:W-:Y:S01]  /*2450*/  FMUL R121, R121, 1.4426950216293334961 ;  /* 0x3fb8aa3b79797820 */ /* 0x000fe20000400000 */
[----:B------:R-:W-:Y:S01]  /*2460*/  FMUL R122, R122, 1.4426950216293334961 ;  /* 0x3fb8aa3b7a7a7820 */ /* 0x000fe20000400000 */
[----:B------:R-:W-:Y:S01]  /*2470*/  FMUL R123, R123, 1.4426950216293334961 ;  /* 0x3fb8aa3b7b7b7820 */ /* 0x000fe20000400000 */
[----:B------:R-:W-:Y:S01]  /*2480*/  FMUL R126, R126, 1.4426950216293334961 ;  /* 0x3fb8aa3b7e7e7820 */ /* 0x000fe20000400000 */
[----:B------:R-:W-:Y:S01]  /*2490*/  FMUL R127, R127, 1.4426950216293334961 ;  /* 0x3fb8aa3b7f7f7820 */ /* 0x000fe20000400000 */
[----:B------:R-:W-:Y:S01]  /*24a0*/  FADD R161, R161, R170 ;  /* 0x000000aaa1a17221 */ /* 0x000fe20000000000 */
[----:B------:R-:W-:Y:S01]  /*24b0*/  MUFU.EX2 R133, R133 ;  /* 0x0000008500857308 */ /* 0x000fe20000000800 */
[----:B------:R-:W-:-:S07]  /*24c0*/  FFMA R108, R108, UR7, -R158 ;  /* 0x000000076c6c7c23 */ /* 0x000fce000800089e */
[----:B------:R-:W1:Y:S08]  /*24d0*/  MUFU.EX2 R124, R121 ;  /* 0x00000079007c7308 */ /* 0x000e700000000800 */
[----:B------:R-:W2:Y:S08]  /*24e0*/  MUFU.EX2 R120, R120 ;  /* 0x0000007800787308 */ /* 0x000eb00000000800 */
[----:B------:R-:W-:Y:S08]  /*24f0*/  MUFU.EX2 R170, R122 ;  /* 0x0000007a00aa7308 */ /* 0x000ff00000000800 */
[----:B------:R-:W3:Y:S08]  /*2500*/  MUFU.EX2 R143, R123 ;  /* 0x0000007b008f7308 */ /* 0x000ef00000000800 */
[----:B------:R-:W-:Y:S08]  /*2510*/  MUFU.EX2 R141, R126 ;  /* 0x0000007e008d7308 */ /* 0x000ff00000000800 */
[----:B------:R-:W4:Y:S01]  /*2520*/  MUFU.EX2 R140, R127 ;  /* 0x0000007f008c7308 */ /* 0x000f220000000800 */
[----:B------:R-:W-:Y:S01]  /*2530*/  FMUL R108, R108, 1.4426950216293334961 ;  /* 0x3fb8aa3b6c6c7820 */ /* 0x000fe20000400000 */
[--C-:B------:R-:W-:Y:S01]  /*2540*/  FFMA R68, R68, UR7, -R158.reuse ;  /* 0x0000000744447c23 */ /* 0x100fe2000800089e */
[--C-:B------:R-:W-:Y:S01]  /*2550*/  FFMA R109, R109, UR7, -R158.reuse ;  /* 0x000000076d6d7c23 */ /* 0x100fe2000800089e */
[--C-:B------:R-:W-:Y:S01]  /*2560*/  FFMA R100, R100, UR7, -R158.reuse ;  /* 0x0000000764647c23 */ /* 0x100fe2000800089e */
[----:B-1----:R-:W-:Y:S01]  /*2570*/  F2FP.F16.F32.PACK_AB R88, R124, R133 ;  /* 0x000000857c58723e */ /* 0x002fe200000000ff */
[----:B------:R-:W-:-:S02]  /*2580*/  FFMA R73, R73, UR7, -R158 ;  /* 0x0000000749497c23 */ /* 0x000fc4000800089e */
[----:B------:R1:W-:Y:S01]  /*2590*/  MUFU.EX2 R121, R108 ;  /* 0x0000006c00797308 */ /* 0x0003e20000000800 */
[----:B--2---:R-:W-:Y:S01]  /*25a0*/  F2FP.F16.F32.PACK_AB R90, R120, R125 ;  /* 0x0000007d785a723e */ /* 0x004fe200000000ff */
[----:B------:R-:W-:Y:S01]  /*25b0*/  FADD R172, R159, R172 ;  /* 0x000000ac9fac7221 */ /* 0x000fe20000000000 */
[----:B---3--:R-:W-:Y:S01]  /*25c0*/  F2FP.F16.F32.PACK_AB R89, R143, R170 ;  /* 0x000000aa8f59723e */ /* 0x008fe200000000ff */
[--C-:B------:R-:W-:Y:S01]  /*25d0*/  FFMA R84, R84, UR7, -R158.reuse ;  /* 0x0000000754547c23 */ /* 0x100fe2000800089e */
[----:B------:R-:W-:Y:S01]  /*25e0*/  FFMA R85, R85, UR7, -R158 ;  /* 0x0000000755557c23 */ /* 0x000fe2000800089e */
[----:B------:R-:W-:Y:S01]  /*25f0*/  FMUL R109, R109, 1.4426950216293334961 ;  /* 0x3fb8aa3b6d6d7820 */ /* 0x000fe20000400000 */
[----:B------:R-:W-:Y:S01]  /*2600*/  FFMA R86, R86, UR7, -R132 ;  /* 0x0000000756567c23 */ /* 0x000fe20008000884 */
[----:B-1----:R-:W-:Y:S01]  /*2610*/  FMUL R108, R68, 1.4426950216293334961 ;  /* 0x3fb8aa3b446c7820 */ /* 0x002fe20000400000 */
[----:B----4-:R-:W-:Y:S01]  /*2620*/  F2FP.F16.F32.PACK_AB R91, R140, R141 ;  /* 0x0000008d8c5b723e */ /* 0x010fe200000000ff */
[----:B------:R-:W-:Y:S01]  /*2630*/  FFMA R68, R97, UR7, -R158 ;  /* 0x0000000761447c23 */ /* 0x000fe2000800089e */
[----:B------:R-:W-:Y:S01]  /*2640*/  FFMA R87, R87, UR7, -R132 ;  /* 0x0000000757577c23 */ /* 0x000fe20008000884 */
[----:B------:R-:W-:Y:S01]  /*2650*/  FMUL R100, R100, 1.4426950216293334961 ;  /* 0x3fb8aa3b64647820 */ /* 0x000fe20000400000 */
[----:B------:R-:W-:Y:S01]  /*2660*/  FFMA R104, R104, UR7, -R158 ;  /* 0x0000000768687c23 */ /* 0x000fe2000800089e */
[----:B------:R-:W-:Y:S01]  /*2670*/  FADD R168, R168, R161 ;  /* 0x000000a1a8a87221 */ /* 0x000fe20000000000 */
[----:B------:R-:W-:Y:S01]  /*2680*/  FMUL R68, R68, 1.4426950216293334961 ;  /* 0x3fb8aa3b44447820 */ /* 0x000fe20000400000 */
[----:B------:R-:W-:Y:S01]  /*2690*/  FMUL R73, R73, 1.4426950216293334961 ;  /* 0x3fb8aa3b49497820 */ /* 0x000fe20000400000 */
[----:B------:R-:W-:Y:S01]  /*26a0*/  FADD R167, R167, R172 ;  /* 0x000000aca7a77221 */ /* 0x000fe20000000000 */
[----:B------:R-:W-:Y:S01]  /*26b0*/  FMUL R84, R84, 1.4426950216293334961 ;  /* 0x3fb8aa3b54547820 */ /* 0x000fe20000400000 */
[----:B------:R-:W-:Y:S01]  /*26c0*/  FMUL R85, R85, 1.4426950216293334961 ;  /* 0x3fb8aa3b55557820 */ /* 0x000fe20000400000 */
[----:B------:R-:W-:Y:S01]  /*26d0*/  FMUL R86, R86, 1.4426950216293334961 ;  /* 0x3fb8aa3b56567820 */ /* 0x000fe20000400000 */
[----:B------:R-:W-:Y:S01]  /*26e0*/  FMUL R87, R87, 1.4426950216293334961 ;  /* 0x3fb8aa3b57577820 */ /* 0x000fe20000400000 */
[----:B------:R-:W-:Y:S01]  /*26f0*/  MUFU.EX2 R126, R109 ;  /* 0x0000006d007e7308 */ /* 0x000fe20000000800 */
[----:B0-----:R-:W-:Y:S01]  /*2700*/  HMMA.16816.F32 R80, R88, R76, R80 ;  /* 0x0000004c5850723c */ /* 0x001fe20000001850 */
[----:B------:R-:W-:-:S06]  /*2710*/  FADD R135, R135, R168 ;  /* 0x000000a887877221 */ /* 0x000fcc0000000000 */
[----:B------:R-:W-:Y:S01]  /*2720*/  MUFU.EX2 R109, R100 ;  /* 0x00000064006d7308 */ /* 0x000fe20000000800 */
[----:B------:R-:W-:Y:S01]  /*2730*/  FMUL R77, R104, 1.4426950216293334961 ;  /* 0x3fb8aa3b684d7820 */ /* 0x000fe20000400000 */
[----:B------:R-:W-:-:S06]  /*2740*/  FADD R166, R166, R135 ;  /* 0x00000087a6a67221 */ /* 0x000fcc0000000000 */
[----:B------:R0:W-:Y:S01]  /*2750*/  MUFU.EX2 R100, R68 ;  /* 0x0000004400647308 */ /* 0x0001e20000000800 */
[----:B------:R-:W-:-:S07]  /*2760*/  FADD R131, R131, R166 ;  /* 0x000000a683837221 */ /* 0x000fce0000000000 */
[----:B------:R-:W-:Y:S01]  /*2770*/  MUFU.EX2 R104, R73 ;  /* 0x0000004900687308 */ /* 0x000fe20000000800 */
[----:B0-----:R-:W-:-:S07]  /*2780*/  FADD R68, R128, R167 ;  /* 0x000000a780447221 */ /* 0x001fce0000000000 */
[----:B------:R-:W-:Y:S08]  /*2790*/  MUFU.EX2 R127, R84 ;  /* 0x00000054007f7308 */ /* 0x000ff00000000800 */
[----:B------:R-:W-:Y:S08]  /*27a0*/  MUFU.EX2 R142, R85 ;  /* 0x00000055008e7308 */ /* 0x000ff00000000800 */
[----:B------:R-:W0:Y:S08]  /*27b0*/  MUFU.EX2 R73, R86 ;  /* 0x0000005600497308 */ /* 0x000e300000000800 */
[----:B------:R1:W2:Y:S02]  /*27c0*/  MUFU.EX2 R128, R87 ;  /* 0x0000005700807308 */ /* 0x0002a40000000800 */
[----:B-1----:R-:W1:Y:S01]  /*27d0*/  LDSM.16.M88.4 R84, [R156+UR5+0x800] ;  /* 0x000800059c54783b */ /* 0x002e620008000200 */
[----:B------:R-:W-:Y:S01]  /*27e0*/  FADD R130, R130, R131 ;  /* 0x0000008382827221 */ /* 0x000fe20000000000 */
[----:B------:R-:W-:Y:S01]  /*27f0*/  FFMA R113, R113, UR7, -R158 ;  /* 0x0000000771717c23 */ /* 0x000fe2000800089e */
[----:B------:R-:W-:Y:S01]  /*2800*/  FFMA R110, R110, UR7, -R132 ;  /* 0x000000076e6e7c23 */ /* 0x000fe20008000884 */
[----:B------:R-:W-:Y:S01]  /*2810*/  FADD R133, R133, R68 ;  /* 0x0000004485857221 */ /* 0x000fe20000000000 */
[----:B------:R-:W-:Y:S01]  /*2820*/  FADD R129, R129, R130 ;  /* 0x0000008281817221 */ /* 0x000fe20000000000 */
[----:B------:R-:W-:Y:S01]  /*2830*/  FFMA R69, R69, UR7, -R158 ;  /* 0x0000000745457c23 */ /* 0x000fe2000800089e */
[----:B------:R-:W-:Y:S01]  /*2840*/  FMUL R113, R113, 1.4426950216293334961 ;  /* 0x3fb8aa3b71717820 */ /* 0x000fe20000400000 */
[----:B------:R-:W-:Y:S01]  /*2850*/  FMUL R110, R110, 1.4426950216293334961 ;  /* 0x3fb8aa3b6e6e7820 */ /* 0x000fe20000400000 */
[----:B------:R-:W-:Y:S01]  /*2860*/  FADD R170, R170, R129 ;  /* 0x00000081aaaa7221 */ /* 0x000fe20000000000 */
[----:B------:R-:W-:Y:S01]  /*2870*/  FFMA R111, R111, UR7, -R132 ;  /* 0x000000076f6f7c23 */ /* 0x000fe20008000884 */
[----:B------:R-:W-:Y:S01]  /*2880*/  FADD R124, R124, R133 ;  /* 0x000000857c7c7221 */ /* 0x000fe20000000000 */
[----:B------:R-:W-:Y:S01]  /*2890*/  FFMA R112, R112, UR7, -R158 ;  /* 0x0000000770707c23 */ /* 0x000fe2000800089e */
[----:B------:R-:W-:Y:S01]  /*28a0*/  FMUL R69, R69, 1.4426950216293334961 ;  /* 0x3fb8aa3b45457820 */ /* 0x000fe20000400000 */
[----:B------:R-:W-:Y:S01]  /*28b0*/  FADD R170, R143, R170 ;  /* 0x000000aa8faa7221 */ /* 0x000fe20000000000 */
[--C-:B------:R-:W-:Y:S01]  /*28c0*/  FFMA R103, R103, UR7, -R132.reuse ;  /* 0x0000000767677c23 */ /* 0x100fe20008000884 */
[----:B------:R-:W-:Y:S01]  /*28d0*/  FMUL R111, R111, 1.4426950216293334961 ;  /* 0x3fb8aa3b6f6f7820 */ /* 0x000fe20000400000 */
[----:B------:R-:W-:Y:S01]  /*28e0*/  FFMA R114, R114, UR7, -R132 ;  /* 0x0000000772727c23 */ /* 0x000fe20008000884 */
[----:B------:R-:W-:Y:S01]  /*28f0*/  FADD R125, R125, R124 ;  /* 0x0000007c7d7d7221 */ /* 0x000fe20000000000 */
[----:B------:R-:W-:Y:S01]  /*2900*/  MUFU.EX2 R123, R113 ;  /* 0x00000071007b7308 */ /* 0x000fe20000000800 */
[----:B------:R-:W-:Y:S01]  /*2910*/  FMUL R76, R112, 1.4426950216293334961 ;  /* 0x3fb8aa3b704c7820 */ /* 0x000fe20000400000 */
[----:B------:R-:W-:Y:S01]  /*2920*/  FADD R141, R141, R170 ;  /* 0x000000aa8d8d7221 */ /* 0x000fe20000000000 */
[--C-:B------:R-:W-:Y:S01]  /*2930*/  FFMA R70, R70, UR7, -R132.reuse ;  /* 0x0000000746467c23 */ /* 0x100fe20008000884 */
[----:B------:R-:W-:Y:S01]  /*2940*/  FMUL R114, R114, 1.4426950216293334961 ;  /* 0x3fb8aa3b72727820 */ /* 0x000fe20000400000 */
[----:B------:R-:W-:Y:S01]  /*2950*/  FFMA R115, R115, UR7, -R132 ;  /* 0x0000000773737c23 */ /* 0x000fe20008000884 */
[----:B------:R-:W-:-:S02]  /*2960*/  FADD R120, R120, R125 ;  /* 0x0000007d78787221 */ /* 0x000fc40000000000 */
[----:B------:R3:W-:Y:S01]  /*2970*/  MUFU.EX2 R113, R69 ;  /* 0x0000004500717308 */ /* 0x0007e20000000800 */
[----:B------:R-:W-:Y:S01]  /*2980*/  FADD R140, R140, R141 ;  /* 0x0000008d8c8c7221 */ /* 0x000fe20000000000 */
[----:B------:R-:W-:-:S06]  /*2990*/  FMUL R70, R70, 1.4426950216293334961 ;  /* 0x3fb8aa3b46467820 */ /* 0x000fcc0000400000 */
[----:B------:R-:W4:Y:S01]  /*29a0*/  MUFU.EX2 R110, R110 ;  /* 0x0000006e006e7308 */ /* 0x000f220000000800 */
[----:B---3--:R-:W-:Y:S01]  /*29b0*/  FMUL R69, R103, 1.4426950216293334961 ;  /* 0x3fb8aa3b67457820 */ /* 0x008fe20000400000 */
[----:B------:R-:W-:Y:S01]  /*29c0*/  FMUL R115, R115, 1.4426950216293334961 ;  /* 0x3fb8aa3b73737820 */ /* 0x000fe20000400000 */
[----:B------:R-:W-:Y:S01]  /*29d0*/  FFMA R106, R106, UR7, -R132 ;  /* 0x000000076a6a7c23 */ /* 0x000fe20008000884 */
[----:B------:R-:W-:Y:S01]  /*29e0*/  FFMA R101, R101, UR7, -R158 ;  /* 0x0000000765657c23 */ /* 0x000fe2000800089e */
[----:B------:R-:W-:-:S03]  /*29f0*/  FFMA R102, R102, UR7, -R132 ;  /* 0x0000000766667c23 */ /* 0x000fc60008000884 */
[----:B------:R-:W3:Y:S01]  /*2a00*/  MUFU.EX2 R111, R111 ;  /* 0x0000006f006f7308 */ /* 0x000ee20000000800 */
[--C-:B------:R-:W-:Y:S01]  /*2a10*/  FFMA R68, R98, UR7, -R132.reuse ;  /* 0x0000000762447c23 */ /* 0x100fe20008000884 */
[----:B------:R-:W-:Y:S01]  /*2a20*/  FFMA R103, R75, UR7, -R132 ;  /* 0x000000074b677c23 */ /* 0x000fe20008000884 */
[----:B------:R-:W-:Y:S01]  /*2a30*/  FFMA R72, R72, UR7, -R158 ;  /* 0x0000000748487c23 */ /* 0x000fe2000800089e */
[----:B0-----:R-:W-:-:S04]  /*2a40*/  FADD R75, R73, R140 ;  /* 0x0000008c494b7221 */ /* 0x001fc80000000000 */
[----:B------:R0:W-:Y:S01]  /*2a50*/  MUFU.EX2 R125, R69 ;  /* 0x00000045007d7308 */ /* 0x0001e20000000800 */
[----:B------:R-:W-:Y:S01]  /*2a60*/  FFMA R107, R107, UR7, -R132 ;  /* 0x000000076b6b7c23 */ /* 0x000fe20008000884 */
[----:B------:R-:W-:Y:S01]  /*2a70*/  FMUL R106, R106, 1.4426950216293334961 ;  /* 0x3fb8aa3b6a6a7820 */ /* 0x000fe20000400000 */
[----:B------:R-:W-:-:S05]  /*2a80*/  FFMA R105, R105, UR7, -R158 ;  /* 0x0000000769697c23 */ /* 0x000fca000800089e */
[----:B------:R-:W5:Y:S01]  /*2a90*/  MUFU.EX2 R76, R76 ;  /* 0x0000004c004c7308 */ /* 0x000f620000000800 */
[----:B0-----:R-:W-:Y:S01]  /*2aa0*/  FADD R69, R127, R120 ;  /* 0x000000787f457221 */ /* 0x001fe20000000000 */
[----:B------:R-:W-:Y:S01]  /*2ab0*/  FMUL R101, R101, 1.4426950216293334961 ;  /* 0x3fb8aa3b65657820 */ /* 0x000fe20000400000 */
[----:B------:R-:W-:-:S05]  /*2ac0*/  FMUL R102, R102, 1.4426950216293334961 ;  /* 0x3fb8aa3b66667820 */ /* 0x000fca0000400000 */
[----:B------:R-:W0:Y:S01]  /*2ad0*/  MUFU.EX2 R114, R114 ;  /* 0x0000007200727308 */ /* 0x000e220000000800 */
[----:B------:R-:W-:Y:S01]  /*2ae0*/  FMUL R72, R72, 1.4426950216293334961 ;  /* 0x3fb8aa3b48487820 */ /* 0x000fe20000400000 */
[----:B--2---:R-:W-:Y:S01]  /*2af0*/  FADD R75, R128, R75 ;  /* 0x0000004b804b7221 */ /* 0x004fe20000000000 */
[----:B------:R-:W-:-:S05]  /*2b00*/  FMUL R107, R107, 1.4426950216293334961 ;  /* 0x3fb8aa3b6b6b7820 */ /* 0x000fca0000400000 */
[----:B------:R2:W-:Y:S01]  /*2b10*/  MUFU.EX2 R98, R70 ;  /* 0x0000004600627308 */ /* 0x0005e20000000800 */
[----:B------:R-:W-:Y:S01]  /*2b20*/  FMUL R105, R105, 1.4426950216293334961 ;  /* 0x3fb8aa3b69697820 */ /* 0x000fe20000400000 */
[----:B------:R-:W-:Y:S01]  /*2b30*/  FFMA R71, R71, UR7, -R132 ;  /* 0x0000000747477c23 */ /* 0x000fe20008000884 */
[----:B-1----:R-:W-:Y:S01]  /*2b40*/  HMMA.16816.F32 R116, R88, R84, R116 ;  /* 0x000000545874723c */ /* 0x002fe20000001874 */
[----:B------:R-:W1:Y:S01]  /*2b50*/  LDSM.16.M88.4 R88, [R4+UR5+0x80] ;  /* 0x000080050458783b */ /* 0x000e620008000200 */
[----:B--2---:R-:W-:-:S03]  /*2b60*/  FADD R70, R142, R69 ;  /* 0x000000458e467221 */ /* 0x004fc60000000000 */
[----:B------:R-:W2:Y:S01]  /*2b70*/  MUFU.EX2 R115, R115 ;  /* 0x0000007300737308 */ /* 0x000ea20000000800 */
[----:B------:R-:W-:Y:S01]  /*2b80*/  FADD R69, R121, R70 ;  /* 0x0000004679457221 */ /* 0x000fe20000000000 */
[----:B------:R-:W-:-:S06]  /*2b90*/  FMUL R71, R71, 1.4426950216293334961 ;  /* 0x3fb8aa3b47477820 */ /* 0x000fcc0000400000 */
[----:B------:R4:W-:Y:S08]  /*2ba0*/  MUFU.EX2 R124, R102 ;  /* 0x00000066007c7308 */ /* 0x0009f00000000800 */
[----:B------:R-:W1:Y:S01]  /*2bb0*/  MUFU.EX2 R77, R77 ;  /* 0x0000004d004d7308 */ /* 0x000e620000000800 */
[----:B----4-:R-:W-:Y:S01]  /*2bc0*/  FFMA R102, R74, UR7, -R132 ;  /* 0x000000074a667c23 */ /* 0x010fe20008000884 */
[----:B------:R-:W-:Y:S01]  /*2bd0*/  FADD R74, R110, R75 ;  /* 0x0000004b6e4a7221 */ /* 0x000fe20000000000 */
[----:B------:R-:W-:-:S05]  /*2be0*/  FADD R75, R126, R69 ;  /* 0x000000457e4b7221 */ /* 0x000fca0000000000 */
[----:B------:R-:W-:Y:S01]  /*2bf0*/  MUFU.EX2 R112, R101 ;  /* 0x0000006500707308 */ /* 0x000fe20000000800 */
[----:B---3--:R-:W-:-:S07]  /*2c00*/  FADD R85, R111, R74 ;  /* 0x0000004a6f557221 */ /* 0x008fce0000000000 */
[----:B------:R-:W3:Y:S01]  /*2c10*/  MUFU.EX2 R106, R106 ;  /* 0x0000006a006a7308 */ /* 0x000ee20000000800 */
[----:B------:R-:W-:Y:S01]  /*2c20*/  F2FP.F16.F32.PACK_AB R69, R128, R73 ;  /* 0x000000498045723e */ /* 0x000fe200000000ff */
[----:B-----5:R-:W-:-:S06]  /*2c30*/  FADD R84, R76, R75 ;  /* 0x0000004b4c547221 */ /* 0x020fcc0000000000 */
[----:B------:R4:W-:Y:S08]  /*2c40*/  MUFU.EX2 R101, R72 ;  /* 0x0000004800657308 */ /* 0x0009f00000000800 */
[----:B------:R-:W5:Y:S01]  /*2c50*/  MUFU.EX2 R122, R105 ;  /* 0x00000069007a7308 */ /* 0x000f620000000800 */
[----:B----4-:R-:W-:-:S07]  /*2c60*/  FMUL R72, R68, 1.4426950216293334961 ;  /* 0x3fb8aa3b44487820 */ /* 0x010fce0000400000 */
[----:B------:R-:W4:Y:S01]  /*2c70*/  MUFU.EX2 R107, R107 ;  /* 0x0000006b006b7308 */ /* 0x000f220000000800 */
[----:B------:R-:W-:Y:S01]  /*2c80*/  F2FP.F16.F32.PACK_AB R68, R142, R127 ;  /* 0x0000007f8e44723e */ /* 0x000fe200000000ff */
[----:B------:R-:W-:Y:S01]  /*2c90*/  FADD R84, R123, R84 ;  /* 0x000000547b547221 */ /* 0x000fe20000000000 */
[----:B------:R-:W-:-:S05]  /*2ca0*/  F2FP.F16.F32.PACK_AB R70, R126, R121 ;  /* 0x000000797e46723e */ /* 0x000fca00000000ff */
[----:B------:R0:W-:Y:S08]  /*2cb0*/  MUFU.EX2 R129, R71 ;  /* 0x0000004700817308 */ /* 0x0001f00000000800 */
[----:B------:R2:W-:Y:S01]  /*2cc0*/  MUFU.EX2 R120, R72 ;  /* 0x0000004800787308 */ /* 0x0005e20000000800 */
[----:B0-----:R-:W-:Y:S01]  /*2cd0*/  F2FP.F16.F32.PACK_AB R71, R111, R110 ;  /* 0x0000006e6f47723e */ /* 0x001fe200000000ff */
[----:B------:R-:W-:Y:S01]  /*2ce0*/  FADD R110, R114, R85 ;  /* 0x00000055726e7221 */ /* 0x000fe20000000000 */
[----:B--2---:R-:W0:Y:S03]  /*2cf0*/  LDSM.16.M88.4 R72, [R4+UR5+0x880] ;  /* 0x000880050448783b */ /* 0x004e260008000200 */
[----:B------:R-:W-:-:S02]  /*2d00*/  FADD R85, R115, R110 ;  /* 0x0000006e73557221 */ /* 0x000fc40000000000 */
[----:B------:R-:W2:Y:S01]  /*2d10*/  MUFU.EX2 R108, R108 ;  /* 0x0000006c006c7308 */ /* 0x000ea20000000800 */
[----:B------:R-:W-:Y:S01]  /*2d20*/  FFMA R96, R96, UR7, -R158 ;  /* 0x0000000760607c23 */ /* 0x000fe2000800089e */
[----:B-1----:R-:W-:Y:S01]  /*2d30*/  FADD R111, R77, R84 ;  /* 0x000000544d6f7221 */ /* 0x002fe20000000000 */
[----:B---3--:R-:W-:Y:S01]  /*2d40*/  FADD R110, R106, R85 ;  /* 0x000000556a6e7221 */ /* 0x008fe20000000000 */
[----:B------:R-:W-:Y:S01]  /*2d50*/  FFMA R99, R99, UR7, -R132 ;  /* 0x0000000763637c23 */ /* 0x000fe20008000884 */
[----:B------:R-:W-:Y:S01]  /*2d60*/  HMMA.16816.F32 R80, R68, R78, R80 ;  /* 0x0000004e4450723c */ /* 0x000fe20000001850 */
[----:B------:R-:W-:Y:S01]  /*2d70*/  FMUL R96, R96, 1.4426950216293334961 ;  /* 0x3fb8aa3b60607820 */ /* 0x000fe20000400000 */
[----:B-----5:R-:W-:Y:S01]  /*2d80*/  FADD R84, R122, R111 ;  /* 0x0000006f7a547221 */ /* 0x020fe20000000000 */
[----:B------:R-:W-:-:S04]  /*2d90*/  FMUL R99, R99, 1.4426950216293334961 ;  /* 0x3fb8aa3b63637820 */ /* 0x000fc80000400000 */
[----:B------:R-:W-:Y:S01]  /*2da0*/  F2FP.F16.F32.PACK_AB R78, R122, R77 ;  /* 0x0000004d7a4e723e */ /* 0x000fe200000000ff */
[----:B----4-:R-:W-:Y:S01]  /*2db0*/  FADD R77, R107, R110 ;  /* 0x0000006e6b4d7221 */ /* 0x010fe20000000000 */
[----:B------:R-:W1:Y:S01]  /*2dc0*/  MUFU.EX2 R97, R96 ;  /* 0x0000006000617308 */ /* 0x000e620000000800 */
[----:B------:R-:W-:Y:S01]  /*2dd0*/  HMMA.16816.F32 R116, R68, R86, R116 ;  /* 0x000000564474723c */ /* 0x000fe20000001874 */
[----:B------:R-:W-:Y:S01]  /*2de0*/  FADD R79, R109, R84 ;  /* 0x000000546d4f7221 */ /* 0x000fe20000000000 */
[----:B------:R-:W-:-:S05]  /*2df0*/  FMUL R102, R102, 1.4426950216293334961 ;  /* 0x3fb8aa3b66667820 */ /* 0x000fca0000400000 */
[----:B------:R-:W-:Y:S01]  /*2e00*/  FADD R70, R124, R77 ;  /* 0x0000004d7c467221 */ /* 0x000fe20000000000 */
[----:B------:R-:W3:Y:S01]  /*2e10*/  MUFU.EX2 R99, R99 ;  /* 0x0000006300637308 */ /* 0x000ee20000000800 */
[----:B------:R-:W-:Y:S01]  /*2e20*/  FADD R69, R112, R79 ;  /* 0x0000004f70457221 */ /* 0x000fe20000000000 */
[----:B------:R-:W-:Y:S01]  /*2e30*/  FFMA R92, R92, UR7, -R158 ;  /* 0x000000075c5c7c23 */ /* 0x000fe2000800089e */
[----:B------:R-:W-:Y:S01]  /*2e40*/  FADD R71, R125, R70 ;  /* 0x000000467d477221 */ /* 0x000fe20000000000 */
[----:B------:R-:W-:Y:S01]  /*2e50*/  FFMA R94, R94, UR7, -R132 ;  /* 0x000000075e5e7c23 */ /* 0x000fe20008000884 */
[----:B------:R-:W-:Y:S01]  /*2e60*/  FMUL R103, R103, 1.4426950216293334961 ;  /* 0x3fb8aa3b67677820 */ /* 0x000fe20000400000 */
[----:B--2---:R-:W-:Y:S01]  /*2e70*/  FADD R70, R108, R69 ;  /* 0x000000456c467221 */ /* 0x004fe20000000000 */
[----:B------:R-:W-:Y:S01]  /*2e80*/  FADD R84, R98, R71 ;  /* 0x0000004762547221 */ /* 0x000fe20000000000 */
[----:B------:R-:W2:Y:S01]  /*2e90*/  MUFU.EX2 R102, R102 ;  /* 0x0000006600667308 */ /* 0x000ea20000000800 */
[----:B------:R-:W-:Y:S01]  /*2ea0*/  FMUL R92, R92, 1.4426950216293334961 ;  /* 0x3fb8aa3b5c5c7820 */ /* 0x000fe20000400000 */
[----:B------:R-:W-:Y:S01]  /*2eb0*/  FFMA R93, R93, UR7, -R158 ;  /* 0x000000075d5d7c23 */ /* 0x000fe2000800089e */
[----:B------:R-:W-:Y:S01]  /*2ec0*/  FFMA R95, R95, UR7, -R132 ;  /* 0x000000075f5f7c23 */ /* 0x000fe20008000884 */
[----:B------:R-:W-:Y:S01]  /*2ed0*/  FMUL R94, R94, 1.4426950216293334961 ;  /* 0x3fb8aa3b5e5e7820 */ /* 0x000fe20000400000 */
[----:B------:R-:W-:Y:S01]  /*2ee0*/  FADD R70, R113, R70 ;  /* 0x0000004671467221 */ /* 0x000fe20000000000 */
[----:B------:R-:W-:-:S02]  /*2ef0*/  FADD R71, R129, R84 ;  /* 0x0000005481477221 */ /* 0x000fc40000000000 */
[----:B------:R-:W4:Y:S01]  /*2f00*/  MUFU.EX2 R103, R103 ;  /* 0x0000006700677308 */ /* 0x000f220000000800 */
[----:B------:R-:W-:Y:S01]  /*2f10*/  FMUL R93, R93, 1.4426950216293334961 ;  /* 0x3fb8aa3b5d5d7820 */ /* 0x000fe20000400000 */
[----:B------:R-:W-:Y:S01]  /*2f20*/  FFMA R136, R136, UR7, -R158 ;  /* 0x0000000788887c23 */ /* 0x000fe2000800089e */
[----:B------:R-:W-:Y:S01]  /*2f30*/  FFMA R138, R138, UR7, -R132 ;  /* 0x000000078a8a7c23 */ /* 0x000fe20008000884 */
[----:B------:R-:W-:Y:S01]  /*2f40*/  FMUL R95, R95, 1.4426950216293334961 ;  /* 0x3fb8aa3b5f5f7820 */ /* 0x000fe20000400000 */
[----:B------:R-:W-:Y:S01]  /*2f50*/  F2FP.F16.F32.PACK_AB R76, R123, R76 ;  /* 0x0000004c7b4c723e */ /* 0x000fe200000000ff */
[----:B-1----:R-:W-:Y:S01]  /*2f60*/  FADD R85, R97, R70 ;  /* 0x0000004661557221 */ /* 0x002fe20000000000 */
[----:B------:R-:W-:Y:S01]  /*2f70*/  F2FP.F16.F32.PACK_AB R77, R115, R114 ;  /* 0x00000072734d723e */ /* 0x000fe200000000ff */
[----:B------:R-:W1:Y:S01]  /*2f80*/  MUFU.EX2 R92, R92 ;  /* 0x0000005c005c7308 */ /* 0x000e620000000800 */
[----:B------:R-:W-:Y:S01]  /*2f90*/  F2FP.F16.F32.PACK_AB R79, R107, R106 ;  /* 0x0000006a6b4f723e */ /* 0x000fe200000000ff */
[----:B------:R-:W-:Y:S01]  /*2fa0*/  FADD R86, R120, R71 ;  /* 0x0000004778567221 */ /* 0x000fe20000000000 */
[----:B------:R-:W-:Y:S01]  /*2fb0*/  FMUL R96, R136, 1.4426950216293334961 ;  /* 0x3fb8aa3b88607820 */ /* 0x000fe20000400000 */
[----:B------:R-:W-:Y:S01]  /*2fc0*/  FFMA R137, R137, UR7, -R158 ;  /* 0x0000000789897c23 */ /* 0x000fe2000800089e */
[----:B------:R-:W-:Y:S01]  /*2fd0*/  FFMA R139, R139, UR7, -R132 ;  /* 0x000000078b8b7c23 */ /* 0x000fe20008000884 */
[----:B------:R-:W-:-:S02]  /*2fe0*/  FMUL R138, R138, 1.4426950216293334961 ;  /* 0x3fb8aa3b8a8a7820 */ /* 0x000fc40000400000 */
[----:B------:R-:W5:Y:S01]  /*2ff0*/  MUFU.EX2 R94, R94 ;  /* 0x0000005e005e7308 */ /* 0x000f620000000800 */
[----:B------:R-:W-:Y:S01]  /*3000*/  FADD R84, R100, R85 ;  /* 0x0000005564547221 */ /* 0x000fe20000000000 */
[----:B---3--:R-:W-:Y:S01]  /*3010*/  FADD R71, R99, R86 ;  /* 0x0000005663477221 */ /* 0x008fe20000000000 */
[----:B------:R-:W-:Y:S01]  /*3020*/  FMUL R105, R137, 1.4426950216293334961 ;  /* 0x3fb8aa3b89697820 */ /* 0x000fe20000400000 */
[----:B------:R-:W-:Y:S01]  /*3030*/  FMUL R139, R139, 1.4426950216293334961 ;  /* 0x3fb8aa3b8b8b7820 */ /* 0x000fe20000400000 */
[C---:B------:R-:W-:Y:S03]  /*3040*/  HMMA.16816.F32 R80, R76.reuse, R88, R80 ;  /* 0x000000584c50723c */ /* 0x040fe60000001850 */
[----:B------:R-:W3:Y:S03]  /*3050*/  MUFU.EX2 R93, R93 ;  /* 0x0000005d005d7308 */ /* 0x000ee60000000800 */
[----:B0-----:R-:W-:Y:S01]  /*3060*/  HMMA.16816.F32 R76, R76, R72, R116 ;  /* 0x000000484c4c723c */ /* 0x001fe20000001874 */
[----:B------:R-:W-:Y:S04]  /*3070*/  LDSM.16.M88.4 R116, [R156+UR5+0x880] ;  /* 0x000880059c74783b */ /* 0x000fe80008000200 */
[----:B------:R-:W0:Y:S02]  /*3080*/  MUFU.EX2 R95, R95 ;  /* 0x0000005f005f7308 */ /* 0x000e240000000800 */
[----:B------:R-:W-:Y:S01]  /*3090*/  FADD R73, R101, R84 ;  /* 0x0000005465497221 */ /* 0x000fe20000000000 */
[----:B--2---:R-:W-:Y:S01]  /*30a0*/  FADD R72, R102, R71 ;  /* 0x0000004766487221 */ /* 0x004fe20000000000 */
[----:B------:R-:W-:Y:S04]  /*30b0*/  LDSM.16.M88.4 R84, [R156+UR5+0x80] ;  /* 0x000080059c54783b */ /* 0x000fe80008000200 */
[----:B------:R-:W2:Y:S01]  /*30c0*/  MUFU.EX2 R96, R96 ;  /* 0x0000006000607308 */ /* 0x000ea20000000800 */
[----:B------:R-:W-:Y:S01]  /*30d0*/  FADD R73, R104, R73 ;  /* 0x0000004968497221 */ /* 0x000fe20000000000 */
[----:B----4-:R-:W-:-:S06]  /*30e0*/  FADD R89, R103, R72 ;  /* 0x0000004867597221 */ /* 0x010fcc0000000000 */
[----:B------:R-:W4:Y:S01]  /*30f0*/  MUFU.EX2 R138, R138 ;  /* 0x0000008a008a7308 */ /* 0x000f220000000800 */
[----:B-1----:R-:W-:Y:S01]  /*3100*/  FADD R72, R92, R73 ;  /* 0x000000495c487221 */ /* 0x002fe20000000000 */
[----:B-----5:R-:W-:-:S06]  /*3110*/  FADD R88, R94, R89 ;  /* 0x000000595e587221 */ /* 0x020fcc0000000000 */
[----:B------:R-:W1:Y:S08]  /*3120*/  MUFU.EX2 R105, R105 ;  /* 0x0000006900697308 */ /* 0x000e700000000800 */
[----:B------:R-:W5:Y:S01]  /*3130*/  MUFU.EX2 R139, R139 ;  /* 0x0000008b008b7308 */ /* 0x000f620000000800 */
[----:B---3--:R-:W-:Y:S01]  /*3140*/  FADD R73, R93, R72 ;  /* 0x000000485d497221 */ /* 0x008fe20000000000 */
[----:B0-----:R-:W-:Y:S01]  /*3150*/  FADD R89, R95, R88 ;  /* 0x000000585f597221 */ /* 0x001fe20000000000 */
[----:B------:R-:W-:-:S02]  /*3160*/  F2FP.F16.F32.PACK_AB R68, R112, R109 ;  /* 0x0000006d7044723e */ /* 0x000fc400000000ff */
[----:B--2---:R-:W-:Y:S01]  /*3170*/  FADD R72, R96, R73 ;  /* 0x0000004960487221 */ /* 0x004fe20000000000 */
[----:B----4-:R-:W-:Y:S01]  /*3180*/  FADD R88, R138, R89 ;  /* 0x000000598a587221 */ /* 0x010fe20000000000 */
[----:B------:R-:W-:Y:S02]  /*3190*/  F2FP.F16.F32.PACK_AB R69, R125, R124 ;  /* 0x0000007c7d45723e */ /* 0x000fe400000000ff */
[----:B------:R-:W-:Y:S02]  /*31a0*/  F2FP.F16.F32.PACK_AB R70, R113, R108 ;  /* 0x0000006c7146723e */ /* 0x000fe400000000ff */
[----:B------:R-:W-:Y:S01]  /*31b0*/  F2FP.F16.F32.PACK_AB R71, R129, R98 ;  /* 0x000000628147723e */ /* 0x000fe200000000ff */
[----:B-1----:R-:W-:Y:S01]  /*31c0*/  FADD R72, R105, R72 ;  /* 0x0000004869487221 */ /* 0x002fe20000000000 */
[----:B-----5:R-:W-:-:S05]  /*31d0*/  FADD R88, R139, R88 ;  /* 0x000000588b587221 */ /* 0x020fca0000000000 */
[C---:B------:R-:W-:Y:S01]  /*31e0*/  HMMA.16816.F32 R76, R68.reuse, R74, R76 ;  /* 0x0000004a444c723c */ /* 0x040fe2000000184c */
[----:B------:R-:W0:Y:S04]  /*31f0*/  SHFL.BFLY PT, R73, R72, 0x2, 0x1f ;  /* 0x0c401f0048497f89 */ /* 0x000e2800000e0000 */
[----:B------:R-:W1:Y:S01]  /*3200*/  SHFL.BFLY PT, R75, R88, 0x2, 0x1f ;  /* 0x0c401f00584b7f89 */ /* 0x000e6200000e0000 */
[----:B------:R-:W-:Y:S07]  /*3210*/  HMMA.16816.F32 R80, R68, R90, R80 ;  /* 0x0000005a4450723c */ /* 0x000fee0000001850 */
[----:B------:R-:W-:-:S02]  /*3220*/  F2FP.F16.F32.PACK_AB R68, R100, R97 ;  /* 0x000000616444723e */ /* 0x000fc400000000ff */
[----:B------:R-:W-:Y:S02]  /*3230*/  F2FP.F16.F32.PACK_AB R69, R99, R120 ;  /* 0x000000786345723e */ /* 0x000fe400000000ff */
[----:B------:R-:W-:Y:S02]  /*3240*/  F2FP.F16.F32.PACK_AB R70, R104, R101 ;  /* 0x000000656846723e */ /* 0x000fe400000000ff */
[----:B------:R-:W-:Y:S01]  /*3250*/  F2FP.F16.F32.PACK_AB R71, R103, R102 ;  /* 0x000000666747723e */ /* 0x000fe200000000ff */
[----:B0-----:R-:W-:Y:S01]  /*3260*/  FADD R73, R72, R73 ;  /* 0x0000004948497221 */ /* 0x001fe20000000000 */
[----:B-1----:R-:W-:-:S09]  /*3270*/  FADD R75, R88, R75 ;  /* 0x0000004b584b7221 */ /* 0x002fd20000000000 */
[C---:B------:R-:W-:Y:S01]  /*3280*/  HMMA.16816.F32 R80, R68.reuse, R84, R80 ;  /* 0x000000544450723c */ /* 0x040fe20000001850 */
[----:B------:R-:W0:Y:S04]  /*3290*/  SHFL.BFLY PT, R74, R73, 0x1, 0x1f ;  /* 0x0c201f00494a7f89 */ /* 0x000e2800000e0000 */
[----:B------:R-:W1:Y:S01]  /*32a0*/  SHFL.BFLY PT, R72, R75, 0x1, 0x1f ;  /* 0x0c201f004b487f89 */ /* 0x000e6200000e0000 */
[----:B------:R-:W-:Y:S01]  /*32b0*/  HMMA.16816.F32 R76, R68, R116, R76 ;  /* 0x00000074444c723c */ /* 0x000fe2000000184c */
[----:B------:R-:W-:-:S06]  /*32c0*/  UIADD3 UR4, UR4, 0x80, URZ ;  /* 0x0000008004047890 */ /* 0x000fcc000fffe03f */
[----:B------:R-:W-:Y:S02]  /*32d0*/  ISETP.LE.AND P0, PT, R2, UR4, PT ;  /* 0x0000000402007c0c */ /* 0x000fe4000bf03270 */
[----:B------:R-:W-:Y:S02]  /*32e0*/  F2FP.F16.F32.PACK_AB R68, R93, R92 ;  /* 0x0000005c5d44723e */ /* 0x000fe400000000ff */
[----:B------:R-:W-:Y:S02]  /*32f0*/  F2FP.F16.F32.PACK_AB R69, R95, R94 ;  /* 0x0000005e5f45723e */ /* 0x000fe400000000ff */
[----:B------:R-:W-:Y:S02]  /*3300*/  F2FP.F16.F32.PACK_AB R70, R105, R96 ;  /* 0x000000606946723e */ /* 0x000fe400000000ff */
[----:B------:R-:W-:Y:S02]  /*3310*/  F2FP.F16.F32.PACK_AB R71, R139, R138 ;  /* 0x0000008a8b47723e */ /* 0x000fe400000000ff */
[----:B------:R-:W-:-:S05]  /*3320*/  LEA R8, R11, R8, 0x7 ;  /* 0x000000080b087211 */ /* 0x000fca00078e38ff */
[----:B------:R-:W-:Y:S01]  /*3330*/  HMMA.16816.F32 R80, R68, R86, R80 ;  /* 0x000000564450723c */ /* 0x000fe20000001850 */
[----:B------:R-:W-:-:S05]  /*3340*/  LEA R10, R9, R10, 0x7 ;  /* 0x0000000a090a7211 */ /* 0x000fca00078e38ff */
[----:B------:R-:W-:Y:S01]  /*3350*/  HMMA.16816.F32 R116, R68, R118, R76 ;  /* 0x000000764474723c */ /* 0x000fe2000000184c */
[----:B------:R-:W-:Y:S02]  /*3360*/  MOV R161, R158 ;  /* 0x0000009e00a17202 */ /* 0x000fe40000000f00 */
[----:B------:R-:W-:-:S04]  /*3370*/  MOV R159, R132 ;  /* 0x00000084009f7202 */ /* 0x000fc80000000f00 */
[----:B0-----:R-:W-:Y:S01]  /*3380*/  FADD R69, R73, R74 ;  /* 0x0000004a49457221 */ /* 0x001fe20000000000 */
[----:B-1----:R-:W-:-:S03]  /*3390*/  FADD R71, R75, R72 ;  /* 0x000000484b477221 */ /* 0x002fc60000000000 */
[----:B------:R-:W-:Y:S01]  /*33a0*/  FFMA R7, R160, R7, R69 ;  /* 0x00000007a0077223 */ /* 0x000fe20000000045 */
[----:B------:R-:W-:Y:S01]  /*33b0*/  FFMA R157, R134, R157, R71 ;  /* 0x0000009d869d7223 */ /* 0x000fe20000000047 */
[----:B------:R-:W-:Y:S11]  /*33c0*/  @!P0 BRA `(.L_x_1) ;  /* 0xffffffd800988947 */ /* 0x000ff6000383ffff */
.L_x_0:
[----:B------:R-:W0:Y:S01]  /*33d0*/  S2R R20, SR_TID.X ;  /* 0x0000000000147919 */ /* 0x000e220000002100 */
[----:B------:R-:W1:Y:S01]  /*33e0*/  S2UR UR5, SR_CgaCtaId ;  /* 0x00000000000579c3 */ /* 0x000e620000008800 */
[C---:B------:R-:W-:Y:S01]  /*33f0*/  FSETP.GT.AND P0, PT, |R157|.reuse, 8.50705917302346158658e+37, PT ;  /* 0x7e8000009d00780b */ /* 0x040fe20003f04200 */
[C---:B------:R-:W-:Y:S01]  /*3400*/  FMUL R3, R157.reuse, 8388608 ;  /* 0x4b0000009d037820 */ /* 0x040fe20000400000 */
[----:B------:R-:W-:Y:S01]  /*3410*/  FSETP.GEU.AND P3, PT, |R157|, 1.175494350822287508e-38, PT ;  /* 0x008000009d00780b */ /* 0x000fe20003f6e200 */
[----:B------:R-:W-:Y:S01]  /*3420*/  UMOV UR4, 0x400 ;  /* 0x0000040000047882 */ /* 0x000fe20000000000 */
[----:B------:R-:W-:-:S03]  /*3430*/  MOV R15, R7 ;  /* 0x00000007000f7202 */ /* 0x000fc60000000f00 */
[----:B------:R-:W-:Y:S01]  /*3440*/  BAR.SYNC.DEFER_BLOCKING 0x0 ;  /* 0x0000000000007b1d */ /* 0x000fe20000010000 */
[----:B------:R-:W-:Y:S02]  /*3450*/  FSETP.GEU.AND P2, PT, R157, 1.175494350822287508e-38, PT ;  /* 0x008000009d00780b */ /* 0x000fe40003f4e000 */
[C---:B------:R-:W-:Y:S01]  /*3460*/  FSETP.GEU.AND P1, PT, R15.reuse, 1.175494350822287508e-38, PT ;  /* 0x008000000f00780b */ /* 0x040fe20003f2e000 */
[----:B------:R-:W-:Y:S01]  /*3470*/  FMUL R2, R15, 8388608 ;  /* 0x4b0000000f027820 */ /* 0x000fe20000400000 */
[----:B------:R-:W-:Y:S01]  /*3480*/  FSEL R23, R3, R157, !P2 ;  /* 0x0000009d03177208 */ /* 0x000fe20005000000 */
[----:B------:R-:W-:-:S03]  /*3490*/  @P0 FMUL R157, R157, 0.25 ;  /* 0x3e8000009d9d0820 */ /* 0x000fc60000400000 */
[----:B------:R-:W-:Y:S01]  /*34a0*/  FSEL R18, R2, R15, !P1 ;  /* 0x0000000f02127208 */ /* 0x000fe20004800000 */
[----:B------:R-:W-:Y:S01]  /*34b0*/  @P0 FMUL R119, R119, 0.25 ;  /* 0x3e80000077770820 */ /* 0x000fe20000400000 */
[----:B------:R-:W-:Y:S01]  /*34c0*/  FSEL R2, RZ, -23, P1 ;  /* 0xc1b80000ff027808 */ /* 0x000fe20000800000 */
[----:B------:R-:W-:Y:S01]  /*34d0*/  @!P3 FMUL R157, R157, 16777216 ;  /* 0x4b8000009d9db820 */ /* 0x000fe20000400000 */
[----:B------:R-:W-:Y:S01]  /*34e0*/  FSETP.GT.AND P1, PT, |R15|, 8.50705917302346158658e+37, PT ;  /* 0x7e8000000f00780b */ /* 0x000fe20003f24200 */
[----:B------:R-:W-:Y:S01]  /*34f0*/  @P0 FMUL R118, R118, 0.25 ;  /* 0x3e80000076760820 */ /* 0x000fe20000400000 */
[----:B------:R-:W-:Y:S01]  /*3500*/  @P0 FMUL R83, R83, 0.25 ;  /* 0x3e80000053530820 */ /* 0x000fe20000400000 */
[----:B------:R-:W2:Y:S01]  /*3510*/  MUFU.RCP R8, R157 ;  /* 0x0000009d00087308 */ /* 0x000ea20000001000 */
[----:B------:R-:W-:Y:S01]  /*3520*/  @P0 FMUL R82, R82, 0.25 ;  /* 0x3e80000052520820 */ /* 0x000fe20000400000 */
[----:B-1----:R-:W-:Y:S01]  /*3530*/  ULEA UR7, UR5, UR4, 0x18 ;  /* 0x0000000405077291 */ /* 0x002fe2000f8ec03f */
[----:B------:R-:W-:Y:S01]  /*3540*/  @!P3 FMUL R119, R119, 16777216 ;  /* 0x4b8000007777b820 */ /* 0x000fe20000400000 */
[----:B------:R-:W-:Y:S01]  /*3550*/  @!P3 FMUL R118, R118, 16777216 ;  /* 0x4b8000007676b820 */ /* 0x000fe20000400000 */
[----:B------:R-:W-:Y:S01]  /*3560*/  @!P3 FMUL R83, R83, 16777216 ;  /* 0x4b8000005353b820 */ /* 0x000fe20000400000 */
[----:B------:R-:W-:Y:S01]  /*3570*/  @!P3 FMUL R82, R82, 16777216 ;  /* 0x4b8000005252b820 */ /* 0x000fe20000400000 */
[----:B------:R-:W-:Y:S01]  /*3580*/  ISETP.GE.U32.AND P3, PT, R18, 0x7f800000, PT ;  /* 0x7f8000001200780c */ /* 0x000fe20003f66070 */
[----:B------:R-:W-:Y:S01]  /*3590*/  ULDC.64 UR4, c[0x0][0x270] ;  /* 0x00009c0000047ab9 */ /* 0x000fe20000000a00 */
[--C-:B0-----:R-:W-:Y:S01]  /*35a0*/  SHF.R.S32.HI R5, RZ, 0x5, R20.reuse ;  /* 0x00000005ff057819 */ /* 0x101fe20000011414 */
[----:B------:R-:W-:Y:S01]  /*35b0*/  @P1 FMUL R117, R117, 0.25 ;  /* 0x3e80000075751820 */ /* 0x000fe20000400000 */
[----:B------:R-:W-:Y:S01]  /*35c0*/  LOP3.LUT R4, R20, 0x8, RZ, 0xc0, !PT ;  /* 0x0000000814047812 */ /* 0x000fe200078ec0ff */
[----:B------:R-:W-:Y:S01]  /*35d0*/  @P1 FMUL R116, R116, 0.25 ;  /* 0x3e80000074741820 */ /* 0x000fe20000400000 */
[----:B------:R-:W-:Y:S01]  /*35e0*/  SGXT R3, R5, 0x1 ;  /* 0x000000010503781a */ /* 0x000fe20000000200 */
[----:B------:R-:W-:Y:S01]  /*35f0*/  @P1 FMUL R80, R80, 0.25 ;  /* 0x3e80000050501820 */ /* 0x000fe20000400000 */
[----:B------:R-:W-:Y:S01]  /*3600*/  LEA.HI R12, R4, UR7, RZ, 0x1f ;  /* 0x00000007040c7c11 */ /* 0x000fe2000f8ff8ff */
[----:B------:R-:W-:Y:S01]  /*3610*/  @P1 FMUL R81, R81, 0.25 ;  /* 0x3e80000051511820 */ /* 0x000fe20000400000 */
[----:B------:R-:W-:Y:S01]  /*3620*/  SHF.R.S32.HI R6, RZ, 0x4, R20 ;  /* 0x00000004ff067819 */ /* 0x000fe20000011414 */
[C---:B--2---:R-:W-:Y:S01]  /*3630*/  FMUL R14, R8.reuse, R83 ;  /* 0x00000053080e7220 */ /* 0x044fe20000400000 */
[----:B------:R-:W-:Y:S01]  /*3640*/  FSEL R4, RZ, -23, P2 ;  /* 0xc1b80000ff047808 */ /* 0x000fe20001000000 */
[----:B------:R-:W-:Y:S01]  /*3650*/  FMUL R13, R8, R82 ;  /* 0x00000052080d7220 */ /* 0x000fe20000400000 */
[C---:B------:R-:W-:Y:S01]  /*3660*/  FSETP.GEU.AND P2, PT, |R15|.reuse, 1.175494350822287508e-38, PT ;  /* 0x008000000f00780b */ /* 0x040fe20003f4e200 */
[----:B------:R-:W-:Y:S01]  /*3670*/  @P1 FMUL R15, R15, 0.25 ;  /* 0x3e8000000f0f1820 */ /* 0x000fe20000400000 */
[----:B------:R-:W-:Y:S01]  /*3680*/  LOP3.LUT R7, R3, 0x204, RZ, 0xc0, !PT ;  /* 0x0000020403077812 */ /* 0x000fe200078ec0ff */
[----:B------:R-:W-:Y:S01]  /*3690*/  UIMAD UR4, UR6, UR4, URZ ;  /* 0x00000004060472a4 */ /* 0x000fe2000f8e023f */
[----:B------:R-:W-:-:S02]  /*36a0*/  IADD3 R3, R18, -0x3f3504f3, RZ ;  /* 0xc0cafb0d12037810 */ /* 0x000fc40007ffe0ff */
[----:B------:R-:W-:Y:S01]  /*36b0*/  SGXT R6, R6, 0x1 ;  /* 0x000000010606781a */ /* 0x000fe20000000200 */
[----:B------:R-:W-:Y:S01]  /*36c0*/  USHF.L.U32 UR8, UR4, 0x1, URZ ;  /* 0x0000000104087899 */ /* 0x000fe2000800063f */
[----:B------:R-:W-:Y:S02]  /*36d0*/  IADD3 R5, R23, -0x3f3504f3, RZ ;  /* 0xc0cafb0d17057810 */ /* 0x000fe40007ffe0ff */
[----:B------:R-:W-:Y:S02]  /*36e0*/  LOP3.LUT R3, R3, 0xff800000, RZ, 0xc0, !PT ;  /* 0xff80000003037812 */ /* 0x000fe400078ec0ff */
[----:B------:R-:W-:Y:S01]  /*36f0*/  SHF.L.U32 R24, R20, 0x1, RZ ;  /* 0x0000000114187819 */ /* 0x000fe200000006ff */
[----:B------:R-:W-:Y:S01]  /*3700*/  @!P2 FMUL R15, R15, 16777216 ;  /* 0x4b8000000f0fa820 */ /* 0x000fe20000400000 */
[----:B------:R-:W-:Y:S01]  /*3710*/  LOP3.LUT R11, R6, 0x204, RZ, 0xc0, !PT ;  /* 0x00000204060b7812 */ /* 0x000fe200078ec0ff */
[----:B------:R-:W-:Y:S01]  /*3720*/  @!P2 FMUL R117, R117, 16777216 ;  /* 0x4b8000007575a820 */ /* 0x000fe20000400000 */
[----:B------:R-:W-:Y:S01]  /*3730*/  LOP3.LUT R6, R5, 0xff800000, RZ, 0xc0, !PT ;  /* 0xff80000005067812 */ /* 0x000fe200078ec0ff */
[----:B------:R-:W-:Y:S01]  /*3740*/  @!P2 FMUL R116, R116, 16777216 ;  /* 0x4b8000007474a820 */ /* 0x000fe20000400000 */
[----:B------:R-:W-:Y:S01]  /*3750*/  I2FP.F32.S32 R5, R3 ;  /* 0x0000000300057245 */ /* 0x000fe20000201400 */
[----:B------:R-:W-:Y:S01]  /*3760*/  @!P2 FMUL R80, R80, 16777216 ;  /* 0x4b8000005050a820 */ /* 0x000fe20000400000 */
[C---:B------:R-:W-:Y:S01]  /*3770*/  SHF.L.U32 R9, R20.reuse, 0x6, RZ ;  /* 0x0000000614097819 */ /* 0x040fe200000006ff */
[----:B------:R-:W-:Y:S01]  /*3780*/  @!P2 FMUL R81, R81, 16777216 ;  /* 0x4b8000005151a820 */ /* 0x000fe20000400000 */
[----:B------:R-:W-:Y:S01]  /*3790*/  LOP3.LUT R10, R7, 0x3c, R24, 0x78, !PT ;  /* 0x0000003c070a7812 */ /* 0x000fe200078e7818 */
[----:B------:R-:W-:Y:S01]  /*37a0*/  FFMA.FTZ R2, R5, 1.1920928955078125e-07, R2 ;  /* 0x3400000005027823 */ /* 0x000fe20000010002 */
[----:B------:R-:W-:-:S02]  /*37b0*/  LOP3.LUT R16, R20, 0x20, RZ, 0xc0, !PT ;  /* 0x0000002014107812 */ /* 0x000fc400078ec0ff */
[-C--:B------:R-:W-:Y:S02]  /*37c0*/  I2FP.F32.S32 R7, R6.reuse ;  /* 0x0000000600077245 */ /* 0x080fe40000201400 */
[----:B------:R-:W-:Y:S02]  /*37d0*/  IADD3 R3, R18, -R3, RZ ;  /* 0x8000000312037210 */ /* 0x000fe40007ffe0ff */
[----:B------:R-:W-:Y:S01]  /*37e0*/  IADD3 R6, R23, -R6, RZ ;  /* 0x8000000617067210 */ /* 0x000fe20007ffe0ff */
[----:B------:R-:W-:Y:S01]  /*37f0*/  FFMA.FTZ R7, R7, 1.1920928955078125e-07, R4 ;  /* 0x3400000007077823 */ /* 0x000fe20000010004 */
[----:B------:R-:W-:Y:S01]  /*3800*/  LOP3.LUT R17, R10, 0x40, R9, 0xf8, !PT ;  /* 0x000000400a117812 */ /* 0x000fe200078ef809 */
[----:B------:R-:W-:Y:S01]  /*3810*/  FMUL R9, R8, R119 ;  /* 0x0000007708097220 */ /* 0x000fe20000400000 */
[----:B------:R-:W-:Y:S01]  /*3820*/  LEA R16, R16, R11, 0x2 ;  /* 0x0000000b10107211 */ /* 0x000fe200078e10ff */
[----:B------:R-:W-:Y:S01]  /*3830*/  FMUL R10, R8, R118 ;  /* 0x00000076080a7220 */ /* 0x000fe20000400000 */
[----:B------:R-:W-:Y:S01]  /*3840*/  MOV R5, 0x3dc6b27f ;  /* 0x3dc6b27f00057802 */ /* 0x000fe20000000f00 */
[----:B------:R-:W0:Y:S01]  /*3850*/  MUFU.RCP R8, R15 ;  /* 0x0000000f00087308 */ /* 0x000e220000001000 */
[----:B------:R-:W-:Y:S01]  /*3860*/  SHF.R.S32.HI R11, RZ, 0x3, R20 ;  /* 0x00000003ff0b7819 */ /* 0x000fe20000011414 */
[----:B------:R-:W-:Y:S01]  /*3870*/  FADD R3, R3, -1 ;  /* 0xbf80000003037421 */ /* 0x000fe20000000000 */
[----:B------:R-:W-:Y:S01]  /*3880*/  FADD R6, R6, -1 ;  /* 0xbf80000006067421 */ /* 0x000fe20000000000 */
[----:B------:R-:W-:-:S02]  /*3890*/  SHF.L.U32 R22, R20, 0x3, RZ ;  /* 0x0000000314167819 */ /* 0x000fc400000006ff */
[----:B------:R-:W-:Y:S01]  /*38a0*/  SGXT R11, R11, 0x1 ;  /* 0x000000010b0b781a */ /* 0x000fe20000000200 */
[-C--:B------:R-:W-:Y:S01]  /*38b0*/  FFMA.FTZ R4, R3, R5.reuse, -0.16845393180847167969 ;  /* 0xbe2c7f3003047423 */ /* 0x080fe20000010005 */
[----:B------:R-:W-:Y:S01]  /*38c0*/  FFMA.FTZ R5, R6, R5, -0.16845393180847167969 ;  /* 0xbe2c7f3006057423 */ /* 0x000fe20000010005 */
[----:B------:R-:W-:Y:S02]  /*38d0*/  LOP3.LUT R21, R20, 0x10, RZ, 0xc0, !PT ;  /* 0x0000001014157812 */ /* 0x000fe400078ec0ff */
[----:B------:R-:W-:Y:S01]  /*38e0*/  LOP3.LUT R11, R11, 0x140, RZ, 0xc0, !PT ;  /* 0x000001400b0b7812 */ /* 0x000fe200078ec0ff */
[C---:B------:R-:W-:Y:S01]  /*38f0*/  FFMA.FTZ R5, R6.reuse, R5, 0.1716887056827545166 ;  /* 0x3e2fcf2a06057423 */ /* 0x040fe20000010005 */
[----:B------:R-:W-:Y:S01]  /*3900*/  LEA R21, R21, R12, 0x2 ;  /* 0x0000000c15157211 */ /* 0x000fe200078e10ff */
[----:B------:R-:W-:Y:S01]  /*3910*/  FFMA.FTZ R4, R3, R4, 0.1716887056827545166 ;  /* 0x3e2fcf2a03047423 */ /* 0x000fe20000010004 */
[----:B------:R-:W-:Y:S01]  /*3920*/  LOP3.LUT R11, R11, 0x38, R22, 0xf8, !PT ;  /* 0x000000380b0b7812 */ /* 0x000fe200078ef816 */
[----:B------:R-:W-:Y:S01]  /*3930*/  FFMA.FTZ R5, R6, R5, -0.17900948226451873779 ;  /* 0xbe374e4306057423 */ /* 0x000fe20000010005 */
[C---:B0-----:R-:W-:Y:S01]  /*3940*/  FMUL R12, R8.reuse, R116 ;  /* 0x00000074080c7220 */ /* 0x041fe20000400000 */
[----:B------:R-:W-:Y:S01]  /*3950*/  FMUL R15, R8, R80 ;  /* 0x00000050080f7220 */ /* 0x000fe20000400000 */
[----:B------:R-:W-:Y:S01]  /*3960*/  LOP3.LUT R19, R11, 0x40, R20, 0x78, !PT ;  /* 0x000000400b137812 */ /* 0x000fe200078e7814 */
[----:B------:R-:W-:Y:S01]  /*3970*/  FFMA.FTZ R5, R6, R5, 0.20512372255325317383 ;  /* 0x3e520bf406057423 */ /* 0x000fe20000010005 */
[C---:B------:R-:W-:Y:S01]  /*3980*/  FMUL R11, R8.reuse, R117 ;  /* 0x00000075080b7220 */ /* 0x040fe20000400000 */
[----:B------:R-:W-:Y:S01]  /*3990*/  FMUL R8, R8, R81 ;  /* 0x0000005108087220 */ /* 0x000fe20000400000 */
[----:B------:R-:W-:Y:S01]  /*39a0*/  F2FP.F16.F32.PACK_AB R12, R12, R15 ;  /* 0x0000000f0c0c723e */ /* 0x000fe200000000ff */
[----:B------:R-:W-:Y:S01]  /*39b0*/  FFMA.FTZ R5, R6, R5, -0.24046532809734344482 ;  /* 0xbe763c8b06057423 */ /* 0x000fe20000010005 */
[----:B------:R-:W-:Y:S01]  /*39c0*/  F2FP.F16.F32.PACK_AB R10, R10, R13 ;  /* 0x0000000d0a0a723e */ /* 0x000fe200000000ff */
[----:B------:R-:W-:Y:S01]  /*39d0*/  FFMA.FTZ R4, R3, R4, -0.17900948226451873779 ;  /* 0xbe374e4303047423 */ /* 0x000fe20000010004 */
[----:B------:R-:W-:Y:S01]  /*39e0*/  F2FP.F16.F32.PACK_AB R8, R11, R8 ;  /* 0x000000080b08723e */ /* 0x000fe200000000ff */
[C---:B------:R-:W-:Y:S01]  /*39f0*/  FFMA.FTZ R5, R6.reuse, R5, 0.28857114911079406738 ;  /* 0x3e93bf9906057423 */ /* 0x040fe20000010005 */
[----:B------:R-:W-:Y:S01]  /*3a00*/  F2FP.F16.F32.PACK_AB R9, R9, R14 ;  /* 0x0000000e0909723e */ /* 0x000fe200000000ff */
[----:B------:R0:W-:Y:S01]  /*3a10*/  STS [R17+UR7], R12 ;  /* 0x0000000c11007988 */ /* 0x0001e20008000807 */
[----:B------:R-:W-:Y:S01]  /*3a20*/  LOP3.LUT R11, R17, 0x40, RZ, 0x3c, !PT ;  /* 0x00000040110b7812 */ /* 0x000fe200078e3cff */
[----:B------:R-:W-:Y:S01]  /*3a30*/  FFMA.FTZ R5, R6, R5, -0.36067417263984680176 ;  /* 0xbeb8aa4906057423 */ /* 0x000fe20000010005 */
[C---:B------:R-:W-:Y:S01]  /*3a40*/  FFMA.FTZ R4, R3.reuse, R4, 0.20512372255325317383 ;  /* 0x3e520bf403047423 */ /* 0x040fe20000010004 */
[----:B------:R-:W-:Y:S01]  /*3a50*/  STS [R17+UR7+0x80], R8 ;  /* 0x0000800811007988 */ /* 0x000fe20008000807 */
[----:B------:R-:W-:Y:S01]  /*3a60*/  IADD3 R16, R16, R19, RZ ;  /* 0x0000001310107210 */ /* 0x000fe20007ffe0ff */
[C---:B------:R-:W-:Y:S01]  /*3a70*/  FFMA.FTZ R5, R6.reuse, R5, 0.48089820146560668945 ;  /* 0x3ef6384a06057423 */ /* 0x040fe20000010005 */
[C---:B------:R-:W-:Y:S01]  /*3a80*/  FFMA.FTZ R4, R3.reuse, R4, -0.24046532809734344482 ;  /* 0xbe763c8b03047423 */ /* 0x040fe20000010004 */
[----:B------:R-:W-:Y:S01]  /*3a90*/  STS [R11+UR7+0x100], R10 ;  /* 0x0001000a0b007988 */ /* 0x000fe20008000807 */
[----:B------:R-:W1:Y:S01]  /*3aa0*/  LDC R14, c[0x0][0x278] ;  /* 0x00009e00ff0e7b82 */ /* 0x000e620000000800 */
[C---:B------:R-:W-:Y:S01]  /*3ab0*/  FFMA.FTZ R5, R6.reuse, R5, -0.72134751081466674805 ;  /* 0xbf38aa3b06057423 */ /* 0x040fe20000010005 */
[C---:B------:R-:W-:Y:S01]  /*3ac0*/  FFMA.FTZ R4, R3.reuse, R4, 0.28857114911079406738 ;  /* 0x3e93bf9903047423 */ /* 0x040fe20000010004 */
[----:B------:R2:W-:Y:S05]  /*3ad0*/  STS [R11+UR7+0x180], R9 ;  /* 0x000180090b007988 */ /* 0x0005ea0008000807 */
[----:B------:R-:W-:Y:S01]  /*3ae0*/  BAR.SYNC.DEFER_BLOCKING 0x0 ;  /* 0x0000000000007b1d */ /* 0x000fe20000010000 */
[----:B------:R-:W-:Y:S01]  /*3af0*/  FMUL R5, R6, R5 ;  /* 0x0000000506057220 */ /* 0x000fe20000400000 */
[----:B------:R-:W-:Y:S01]  /*3b00*/  FFMA.FTZ R4, R3, R4, -0.36067417263984680176 ;  /* 0xbeb8aa4903047423 */ /* 0x000fe20000010004 */
[----:B------:R-:W-:-:S02]  /*3b10*/  ISETP.GE.U32.AND P1, PT, R23, 0x7f800000, PT ;  /* 0x7f8000001700780c */ /* 0x000fc40003f26070 */
[----:B------:R-:W-:Y:S01]  /*3b20*/  FMUL R5, R6, R5 ;  /* 0x0000000506057220 */ /* 0x000fe20000400000 */
[C---:B------:R-:W-:Y:S02]  /*3b30*/  FFMA.FTZ R4, R3.reuse, R4, 0.48089820146560668945 ;  /* 0x3ef6384a03047423 */ /* 0x040fe40000010004 */
[----:B0-----:R-:W0:Y:S01]  /*3b40*/  LDC.64 R12, c[0x0][0x228] ;  /* 0x00008a00ff0c7b82 */ /* 0x001e220000000a00 */
[----:B------:R-:W-:Y:S01]  /*3b50*/  FSETP.NEU.AND P2, PT, R18, RZ, PT ;  /* 0x000000ff1200720b */ /* 0x000fe20003f4d000 */
[----:B------:R-:W-:Y:S01]  /*3b60*/  FFMA.FTZ R6, R6, 1.4426950216293334961, R5 ;  /* 0x3fb8aa3b06067823 */ /* 0x000fe20000010005 */
[----:B------:R-:W-:Y:S01]  /*3b70*/  FFMA.FTZ R4, R3, R4, -0.72134751081466674805 ;  /* 0xbf38aa3b03047423 */ /* 0x000fe20000010004 */
[----:B------:R-:W-:Y:S02]  /*3b80*/  LOP3.LUT R5, R16, 0x4, RZ, 0x3c, !PT ;  /* 0x0000000410057812 */ /* 0x000fe400078e3cff */
[----:B--2---:R-:W-:Y:S01]  /*3b90*/  FADD R11, R7, R6 ;  /* 0x00000006070b7221 */ /* 0x004fe20000000000 */
[----:B------:R-:W-:Y:S01]  /*3ba0*/  FMUL R4, R3, R4 ;  /* 0x0000000403047220 */ /* 0x000fe20000400000 */
[----:B------:R-:W-:-:S02]  /*3bb0*/  SHF.R.U32.HI R7, RZ, 0x5, R20 ;  /* 0x00000005ff077819 */ /* 0x000fc40000011614 */
[----:B------:R-:W-:Y:S01]  /*3bc0*/  @P1 MOV R6, 0x7f800000 ;  /* 0x7f80000000061802 */ /* 0x000fe20000000f00 */
[----:B------:R-:W-:Y:S01]  /*3bd0*/  FMUL R4, R3, R4 ;  /* 0x0000000403047220 */ /* 0x000fe20000400000 */
[----:B------:R-:W-:Y:S02]  /*3be0*/  SGXT.U32 R7, R7, 0x2 ;  /* 0x000000020707781a */ /* 0x000fe40000000000 */
[----:B------:R-:W-:Y:S01]  /*3bf0*/  LOP3.LUT P0, RZ, R20, 0x60, RZ, 0xc0, !PT ;  /* 0x0000006014ff7812 */ /* 0x000fe2000780c0ff */
[----:B------:R-:W-:Y:S01]  /*3c00*/  FFMA.FTZ R3, R3, 1.4426950216293334961, R4 ;  /* 0x3fb8aa3b03037823 */ /* 0x000fe20000010004 */
[----:B------:R-:W-:Y:S01]  /*3c10*/  LOP3.LUT R4, R22, 0x38, RZ, 0xc0, !PT ;  /* 0x0000003816047812 */ /* 0x000fe200078ec0ff */
[----:B------:R-:W2:Y:S01]  /*3c20*/  LDS R15, [R16+UR7] ;  /* 0x00000007100f7984 */ /* 0x000ea20008000800 */
[----:B------:R-:W-:Y:S01]  /*3c30*/  @P1 FFMA.FTZ R11, R23, R6, +INF ;  /* 0x7f800000170b1423 */ /* 0x000fe20000010006 */
[----:B------:R-:W-:Y:S01]  /*3c40*/  FADD R10, R2, R3 ;  /* 0x00000003020a7221 */ /* 0x000fe20000000000 */
[----:B------:R-:W-:Y:S01]  /*3c50*/  IMAD R2, R0, UR5, RZ ;  /* 0x0000000500027c24 */ /* 0x000fe2000f8e02ff */
[----:B------:R3:W4:Y:S01]  /*3c60*/  LDS R17, [R5+UR7] ;  /* 0x0000000705117984 */ /* 0x0007220008000800 */
[----:B------:R-:W-:Y:S01]  /*3c70*/  UIMAD.WIDE UR4, UR4, 0x2, URZ ;  /* 0x00000002040478a5 */ /* 0x000fe2000f8e023f */
[----:B------:R-:W-:Y:S01]  /*3c80*/  IADD3 R21, R4, R21, RZ ;  /* 0x0000001504157210 */ /* 0x000fe20007ffe0ff */
[----:B-1----:R-:W-:Y:S01]  /*3c90*/  IMAD R4, R7, R14, RZ ;  /* 0x0000000e07047224 */ /* 0x002fe200078e02ff */
[C---:B------:R-:W-:Y:S01]  /*3ca0*/  SHF.L.U32 R3, R2.reuse, 0x1, RZ ;  /* 0x0000000102037819 */ /* 0x040fe200000006ff */
[----:B------:R-:W-:Y:S01]  /*3cb0*/  IMAD.HI R2, R2, 0x2, RZ ;  /* 0x0000000202027827 */ /* 0x000fe200078e02ff */
[----:B---3--:R-:W-:-:S02]  /*3cc0*/  @P3 MOV R5, 0x7f800000 ;  /* 0x7f80000000053802 */ /* 0x008fc40000000f00 */
[----:B------:R-:W-:Y:S02]  /*3cd0*/  ULDC UR4, c[0x0][0x27c] ;  /* 0x00009f0000047ab9 */ /* 0x000fe40000000800 */
[----:B------:R-:W-:Y:S01]  /*3ce0*/  UIMAD UR4, UR6, UR4, URZ ;  /* 0x00000004060472a4 */ /* 0x000fe2000f8e023f */
[----:B------:R-:W-:Y:S01]  /*3cf0*/  @P3 FFMA.FTZ R10, R18, R5, +INF ;  /* 0x7f800000120a3423 */ /* 0x000fe20000010005 */
[----:B0-----:R-:W-:Y:S01]  /*3d00*/  IADD3 R8, P3, P4, R3, UR8, R12 ;  /* 0x0000000803087c10 */ /* 0x001fe2000fc7e00c */
[----:B------:R-:W0:Y:S01]  /*3d10*/  LDC.64 R18, c[0x0][0x230] ;  /* 0x00008c00ff127b82 */ /* 0x000e220000000a00 */
[----:B------:R-:W-:Y:S01]  /*3d20*/  LEA R5, R14, R4, 0x2 ;  /* 0x000000040e057211 */ /* 0x000fe200078e10ff */
[----:B------:R-:W-:Y:S01]  /*3d30*/  USHF.L.U32 UR6, UR4, 0x2, URZ ;  /* 0x0000000204067899 */ /* 0x000fe2000800063f */
[----:B------:R-:W-:Y:S01]  /*3d40*/  IADD3.X R12, R2, UR5, R13, P3, P4 ;  /* 0x00000005020c7c10 */ /* 0x000fe20009fe840d */
[----:B------:R-:W-:Y:S01]  /*3d50*/  UIMAD.WIDE UR4, UR4, 0x4, URZ ;  /* 0x00000004040478a5 */ /* 0x000fe2000f8e023f */
[----:B------:R-:W-:-:S02]  /*3d60*/  LEA R2, P4, R4, R8, 0x1 ;  /* 0x0000000804027211 */ /* 0x000fc400078808ff */
[----:B------:R-:W-:Y:S02]  /*3d70*/  LEA R7, R14, R5, 0x2 ;  /* 0x000000050e077211 */ /* 0x000fe400078e10ff */
[----:B------:R-:W-:Y:S02]  /*3d80*/  LEA.HI.X.SX32 R3, R4, R12, 0x1, P4 ;  /* 0x0000000c04037211 */ /* 0x000fe400020f0eff */
[-C--:B------:R-:W-:Y:S02]  /*3d90*/  LEA R4, P1, R5, R8.reuse, 0x1 ;  /* 0x0000000805047211 */ /* 0x080fe400078208ff */
[----:B------:R-:W-:Y:S02]  /*3da0*/  LEA R6, P4, R7, R8, 0x1 ;  /* 0x0000000807067211 */ /* 0x000fe400078808ff */
[----:B------:R-:W-:Y:S02]  /*3db0*/  LEA.HI.X.SX32 R5, R5, R12, 0x1, P1 ;  /* 0x0000000c05057211 */ /* 0x000fe400008f0eff */
[----:B------:R-:W-:-:S02]  /*3dc0*/  LEA R9, R14, R7, 0x2 ;  /* 0x000000070e097211 */ /* 0x000fc400078e10ff */
[----:B------:R-:W-:Y:S01]  /*3dd0*/  LEA.HI.X.SX32 R7, R7, R12, 0x1, P4 ;  /* 0x0000000c07077211 */ /* 0x000fe200020f0eff */
[----:B--2---:R1:W-:Y:S01]  /*3de0*/  STG.E.U16 desc[UR10][R2.64], R15 ;  /* 0x0000000f02007986 */ /* 0x0043e2000c10150a */
[----:B------:R-:W-:Y:S02]  /*3df0*/  LEA R8, P5, R9, R8, 0x1 ;  /* 0x0000000809087211 */ /* 0x000fe400078a08ff */
[----:B------:R-:W-:Y:S01]  /*3e00*/  FSETP.NEU.AND P3, PT, R23, RZ, PT ;  /* 0x000000ff1700720b */ /* 0x000fe20003f6d000 */
[----:B----4-:R2:W-:Y:S01]  /*3e10*/  STG.E.U16 desc[UR10][R4.64], R17 ;  /* 0x0000001104007986 */ /* 0x0105e2000c10150a */
[----:B------:R-:W-:Y:S02]  /*3e20*/  LEA.HI.X.SX32 R9, R9, R12, 0x1, P5 ;  /* 0x0000000c09097211 */ /* 0x000fe400028f0eff */
[----:B------:R-:W-:Y:S02]  /*3e30*/  FSEL R13, R10, -INF , P2 ;  /* 0xff8000000a0d7808 */ /* 0x000fe40001000000 */
[----:B------:R-:W-:-:S03]  /*3e40*/  FSEL R11, R11, -INF , P3 ;  /* 0xff8000000b0b7808 */ /* 0x000fc60001800000 */
[----:B------:R-:W-:Y:S01]  /*3e50*/  FFMA R10, R13, 0.69314718246459960938, R158 ;  /* 0x3f3172180d0a7823 */ /* 0x000fe2000000009e */
[C---:B-1----:R-:W-:Y:S01]  /*3e60*/  SHF.L.U32 R3, R0.reuse, 0x2, RZ ;  /* 0x0000000200037819 */ /* 0x042fe200000006ff */
[----:B------:R-:W-:Y:S01]  /*3e70*/  FFMA R11, R11, 0.69314718246459960938, R132 ;  /* 0x3f3172180b0b7823 */ /* 0x000fe20000000084 */
[----:B------:R-:W-:Y:S01]  /*3e80*/  IMAD.HI R0, R0, 0x4, RZ ;  /* 0x0000000400007827 */ /* 0x000fe200078e02ff */
[----:B--2---:R-:W-:Y:S02]  /*3e90*/  PRMT R5, R15, 0x7632, R5 ;  /* 0x000076320f057816 */ /* 0x004fe40000000005 */
[----:B------:R-:W-:Y:S02]  /*3ea0*/  LOP3.LUT R4, R24, 0x78, RZ, 0xc0, !PT ;  /* 0x0000007818047812 */ /* 0x000fe400078ec0ff */
[----:B0-----:R-:W-:Y:S01]  /*3eb0*/  IADD3 R2, P1, P2, R3, UR6, R18 ;  /* 0x0000000603027c10 */ /* 0x001fe2000fa3e012 */
[----:B------:R0:W-:Y:S03]  /*3ec0*/  STG.E.U16 desc[UR10][R6.64], R5 ;  /* 0x0000000506007986 */ /* 0x0001e6000c10150a */
[----:B------:R-:W-:-:S02]  /*3ed0*/  IADD3.X R3, R0, UR5, R19, P1, P2 ;  /* 0x0000000500037c10 */ /* 0x000fc40008fe4413 */
[----:B0-----:R-:W-:-:S05]  /*3ee0*/  PRMT R7, R17, 0x7632, R7 ;  /* 0x0000763211077816 */ /* 0x001fca0000000007 */
[----:B------:R0:W-:Y:S01]  /*3ef0*/  STG.E.U16 desc[UR10][R8.64], R7 ;  /* 0x0000000708007986 */ /* 0x0001e2000c10150a */
[----:B------:R-:W-:Y:S06]  /*3f00*/  BAR.SYNC.DEFER_BLOCKING 0x0 ;  /* 0x0000000000007b1d */ /* 0x000fec0000010000 */
[----:B------:R0:W-:Y:S02]  /*3f10*/  STS.64 [R4+UR7], R10 ;  /* 0x0000000a04007988 */ /* 0x0001e40008000a07 */
[----:B------:R-:W-:Y:S06]  /*3f20*/  BAR.SYNC.DEFER_BLOCKING 0x0 ;  /* 0x0000000000007b1d */ /* 0x000fec0000010000 */
[----:B------:R-:W-:Y:S05]  /*3f30*/  @P0 EXIT ;  /* 0x000000000000094d */ /* 0x000fea0003800000 */
[----:B------:R-:W1:Y:S04]  /*3f40*/  LDS R21, [R21] ;  /* 0x0000000015157984 */ /* 0x000e680000000800 */
[----:B-1----:R-:W-:Y:S01]  /*3f50*/  STG.E desc[UR10][R2.64], R21 ;  /* 0x0000001502007986 */ /* 0x002fe2000c10190a */
[----:B------:R-:W-:Y:S05]  /*3f60*/  EXIT ;  /* 0x000000000000794d */ /* 0x000fea0003800000 */
.L_x_2:
[----:B------:R-:W-:-:S00]  /*3f70*/  BRA `(.L_x_2) ;  /* 0xfffffffc00fc7947 */ /* 0x000fc0000383ffff */
[----:B------:R-:W-:-:S00]  /*3f80*/  NOP ;  /* 0x0000000000007918 */ /* 0x000fc00000000000 */
[----:B------:R-:W-:-:S00]  /*3f90*/  NOP ;  /* 0x0000000000007918 */ /* 0x000fc00000000000 */
[----:B------:R-:W-:-:S00]  /*3fa0*/  NOP ;  /* 0x0000000000007918 */ /* 0x000fc00000000000 */
[----:B------:R-:W-:-:S00]  /*3fb0*/  NOP ;  /* 0x0000000000007918 */ /* 0x000fc00000000000 */
[----:B------:R-:W-:-:S00]  /*3fc0*/  NOP ;  /* 0x0000000000007918 */ /* 0x000fc00000000000 */
[----:B------:R-:W-:-:S00]  /*3fd0*/  NOP ;  /* 0x0000000000007918 */ /* 0x000fc00000000000 */
[----:B------:R-:W-:-:S00]  /*3fe0*/  NOP ;  /* 0x0000000000007918 */ /* 0x000fc00000000000 */
[----:B------:R-:W-:-:S00]  /*3ff0*/  NOP ;  /* 0x0000000000007918 */ /* 0x000fc00000000000 */
.L_x_3:


//--------------------- .nv.global.init           --------------------------
	.section	.nv.global.init,"aw",@progbits
.nv.global.init:
	.type		_$_str,@object
	.size		_$_str,(.L_0 - _$_str)
_$_str:
        /*0000*/ 	.byte	0x5f, 0x5f, 0x43, 0x55, 0x44, 0x41, 0x5f, 0x46, 0x54, 0x5a, 0x00
.L_0:


//--------------------- .nv.shared.attn_fwd       --------------------------
	.section	.nv.shared.attn_fwd,"aw",@nobits
	.sectionflags	@""
	.align	16
	.zero		1024


//--------------------- .nv.shared.reserved.0     --------------------------
	.section	.nv.shared.reserved.0,"aw",@nobits
	.weak		__nv_reservedSMEM_offset_0_alias
	.size		__nv_reservedSMEM_offset_0_alias, 0, 0
	.other		__nv_reservedSMEM_offset_0_alias,@"STO_CUDA_RESERVED_SHARED STV_DEFAULT"
__nv_reservedSMEM_offset_0_alias:
	.zero		0


//--------------------- .nv.constant0.attn_fwd    --------------------------
	.section	.nv.constant0.attn_fwd,"a",@progbits
	.sectionflags	@""
	.align	4
.nv.constant0.attn_fwd:
	.zero		664


//--------------------- SYMBOLS --------------------------

	.type		.nv.reservedSmem.offset0,@object
	.size		.nv.reservedSmem.offset0,0x4
